// auto-generated by cutlass_sweep.epilogue — config: {"arch": "sm_90", "cluster_m": 2, "cluster_n": 1, "dtype": "fp16", "fusion": "bias", "tile_k": 64, "tile_m": 128, "tile_n": 128}
#include "cutlass/cutlass.h"
#include "cutlass/gemm/collective/collective_builder.hpp"
#include "cutlass/gemm/device/gemm_universal_adapter.h"
#include "cutlass/gemm/kernel/gemm_universal.hpp"
#include "cutlass/epilogue/collective/collective_builder.hpp"
#include "cutlass/epilogue/fusion/operations.hpp"
#include "cutlass/epilogue/thread/activation.h"

using Elem = cutlass::half_t;
using Acc  = float;
using TileShape    = cute::Shape<cute::_128, cute::_128, cute::_64>;
using ClusterShape = cute::Shape<cute::_2, cute::_1, cute::_1>;
using FusionOp     = cutlass::epilogue::fusion::LinCombPerRowBias<Elem, Acc>;

using CollectiveEpilogue = typename cutlass::epilogue::collective::CollectiveBuilder<
    cutlass::arch::Sm90, cutlass::arch::OpClassTensorOp,
    TileShape, ClusterShape,
    cutlass::epilogue::collective::EpilogueTileAuto,
    Acc, Acc,
    Elem, cutlass::layout::RowMajor, 128 / cutlass::sizeof_bits<Elem>::value,
    Elem, cutlass::layout::RowMajor, 128 / cutlass::sizeof_bits<Elem>::value,
    cutlass::epilogue::TmaWarpSpecializedCooperative,
    FusionOp
  >::CollectiveOp;

using CollectiveMainloop = typename cutlass::gemm::collective::CollectiveBuilder<
    cutlass::arch::Sm90, cutlass::arch::OpClassTensorOp,
    Elem, cutlass::layout::RowMajor, 128 / cutlass::sizeof_bits<Elem>::value,
    Elem, cutlass::layout::ColumnMajor, 128 / cutlass::sizeof_bits<Elem>::value,
    Acc,
    TileShape, ClusterShape,
    cutlass::gemm::collective::StageCountAutoCarveout<
        static_cast<int>(sizeof(typename CollectiveEpilogue::SharedStorage))>,
    cutlass::gemm::KernelTmaWarpSpecializedCooperative
  >::CollectiveOp;

using GemmKernel = cutlass::gemm::kernel::GemmUniversal<
    cute::Shape<int,int,int,int>, CollectiveMainloop, CollectiveEpilogue>;
using Gemm = cutlass::gemm::device::GemmUniversalAdapter<GemmKernel>;

auto* _anchor = &cutlass::device_kernel<GemmKernel>;


// ===== COMPILED SASS (sm_90a) =====

	.target	sm_90a

	.elftype	@"ET_EXEC"


//--------------------- .note.nv.tkinfo           --------------------------
	.section	.note.nv.tkinfo,"",@"SHT_NOTE"
	.sectionflags	@"SHF_NOTE_NV_TKINFO"
	.tkinfo
        /*0018*/ 	.word	0x00000002
        /*0030*/ 	.string	""
        /*0030*/ 	.string	"ptxas"
        /*0030*/ 	.string	"Cuda compilation tools, release 13.0, V13.0.88"
        /*0030*/ 	.string	"Build cuda_13.0.r13.0/compiler.36424714_0"
        /*0030*/ 	.string	"-arch sm_90a -m 64 "



//--------------------- .note.nv.cuinfo           --------------------------
	.section	.note.nv.cuinfo,"",@"SHT_NOTE"
	.sectionflags	@"SHF_NOTE_NV_CUINFO"
        /*0018*/ 	.short	0x0002
        /*001a*/ 	.short	0x005a
        /*001c*/ 	.short	0x0082
	.zero		2


//--------------------- .nv.info                  --------------------------
	.section	.nv.info,"",@"SHT_CUDA_INFO"
	.align	4


	//----- nvinfo : EIATTR_REGCOUNT
	.align		4
        /*0000*/ 	.byte	0x04, 0x2f
        /*0002*/ 	.short	(.L_18 - .L_17)
	.align		4
.L_17:
        /*0004*/ 	.word	index@(_ZN7cutlass13device_kernelINS_4gemm6kernel13GemmUniversalIN4cute5tupleIJiiiiEEENS1_10collective13CollectiveMmaINS1_34MainloopSm90TmaGmmaWarpSpecializedILi6ENS5_IJNS4_1CILi2EEENSA_ILi1EEESC_EEENS1_35KernelTmaWarpSpecializedCooperativeEEENS5_IJNSA_ILi128EEESG_NSA_ILi64EEEEEENS_6half_tENS5_IJlSC_lEEESJ_SK_NS4_8TiledMMAINS4_8MMA_AtomIJNS4_4SM904GMMA26MMA_64x128x16_F32F16F16_SSILNSO_5MajorE0ELSQ_0ELNSO_7ScaleInE1ELSR_1EEEEEENS4_6LayoutISD_NS5_IJSC_NSA_ILi0EEESV_EEEEENS5_IJNS4_10UnderscoreESY_SY_EEEEENS4_13SM90_TMA_LOADENS4_14ComposedLayoutINS4_7SwizzleILi3ELi4ELi3EEENS4_18smem_ptr_flag_bitsILi16EEENSU_INS5_IJNSA_ILi8EEESH_EEENS5_IJSH_SC_EEEEEEEvNS4_8identityENS4_23SM90_TMA_LOAD_MULTICASTES1B_vS1C_EENS_8epilogue10collective18CollectiveEpilogueINS1F_22Sm90TmaWarpSpecializedILi4ELi2ELi16ELb1ELb0EEEJSI_NS5_IJSG_NSA_ILi32EEEEEESJ_SK_SJ_SK_NS1F_6fusion15FusionCallbacksIS1J_NS1M_17LinCombPerRowBiasISJ_fSJ_SJ_fLi8ELNS_15FloatRoundStyleE2EEESI_S1L_JEEES11_NS12_INS13_ILi2ELi4ELi3EEES16_NSU_INS5_IJS17_S1K_EEENS5_IJS1K_SC_EEEEEEENS4_17SM75_U32x4_LDSM_NENS4_14SM90_TMA_STOREES1W_NS4_17SM90_U32x4_STSM_NENS4_9Copy_AtomIJS1Z_SJ_EEEvEEEvvEEEEvNT_6ParamsE)
        /*0008*/ 	.word	0x000000a8


	//----- nvinfo : EIATTR_FRAME_SIZE
	.align		4
.L_18:
        /*000c*/ 	.byte	0x04, 0x11
        /*000e*/ 	.short	(.L_20 - .L_19)
	.align		4
.L_19:
        /*0010*/ 	.word	index@(_ZN7cutlass13device_kernelINS_4gemm6kernel13GemmUniversalIN4cute5tupleIJiiiiEEENS1_10collective13CollectiveMmaINS1_34MainloopSm90TmaGmmaWarpSpecializedILi6ENS5_IJNS4_1CILi2EEENSA_ILi1EEESC_EEENS1_35KernelTmaWarpSpecializedCooperativeEEENS5_IJNSA_ILi128EEESG_NSA_ILi64EEEEEENS_6half_tENS5_IJlSC_lEEESJ_SK_NS4_8TiledMMAINS4_8MMA_AtomIJNS4_4SM904GMMA26MMA_64x128x16_F32F16F16_SSILNSO_5MajorE0ELSQ_0ELNSO_7ScaleInE1ELSR_1EEEEEENS4_6LayoutISD_NS5_IJSC_NSA_ILi0EEESV_EEEEENS5_IJNS4_10UnderscoreESY_SY_EEEEENS4_13SM90_TMA_LOADENS4_14ComposedLayoutINS4_7SwizzleILi3ELi4ELi3EEENS4_18smem_ptr_flag_bitsILi16EEENSU_INS5_IJNSA_ILi8EEESH_EEENS5_IJSH_SC_EEEEEEEvNS4_8identityENS4_23SM90_TMA_LOAD_MULTICASTES1B_vS1C_EENS_8epilogue10collective18CollectiveEpilogueINS1F_22Sm90TmaWarpSpecializedILi4ELi2ELi16ELb1ELb0EEEJSI_NS5_IJSG_NSA_ILi32EEEEEESJ_SK_SJ_SK_NS1F_6fusion15FusionCallbacksIS1J_NS1M_17LinCombPerRowBiasISJ_fSJ_SJ_fLi8ELNS_15FloatRoundStyleE2EEESI_S1L_JEEES11_NS12_INS13_ILi2ELi4ELi3EEES16_NSU_INS5_IJS17_S1K_EEENS5_IJS1K_SC_EEEEEEENS4_17SM75_U32x4_LDSM_NENS4_14SM90_TMA_STOREES1W_NS4_17SM90_U32x4_STSM_NENS4_9Copy_AtomIJS1Z_SJ_EEEvEEEvvEEEEvNT_6ParamsE)
        /*0014*/ 	.word	0x00000000


	//----- nvinfo : EIATTR_MIN_STACK_SIZE
	.align		4
.L_20:
        /*0018*/ 	.byte	0x04, 0x12
        /*001a*/ 	.short	(.L_22 - .L_21)
	.align		4
.L_21:
        /*001c*/ 	.word	index@(_ZN7cutlass13device_kernelINS_4gemm6kernel13GemmUniversalIN4cute5tupleIJiiiiEEENS1_10collective13CollectiveMmaINS1_34MainloopSm90TmaGmmaWarpSpecializedILi6ENS5_IJNS4_1CILi2EEENSA_ILi1EEESC_EEENS1_35KernelTmaWarpSpecializedCooperativeEEENS5_IJNSA_ILi128EEESG_NSA_ILi64EEEEEENS_6half_tENS5_IJlSC_lEEESJ_SK_NS4_8TiledMMAINS4_8MMA_AtomIJNS4_4SM904GMMA26MMA_64x128x16_F32F16F16_SSILNSO_5MajorE0ELSQ_0ELNSO_7ScaleInE1ELSR_1EEEEEENS4_6LayoutISD_NS5_IJSC_NSA_ILi0EEESV_EEEEENS5_IJNS4_10UnderscoreESY_SY_EEEEENS4_13SM90_TMA_LOADENS4_14ComposedLayoutINS4_7SwizzleILi3ELi4ELi3EEENS4_18smem_ptr_flag_bitsILi16EEENSU_INS5_IJNSA_ILi8EEESH_EEENS5_IJSH_SC_EEEEEEEvNS4_8identityENS4_23SM90_TMA_LOAD_MULTICASTES1B_vS1C_EENS_8epilogue10collective18CollectiveEpilogueINS1F_22Sm90TmaWarpSpecializedILi4ELi2ELi16ELb1ELb0EEEJSI_NS5_IJSG_NSA_ILi32EEEEEESJ_SK_SJ_SK_NS1F_6fusion15FusionCallbacksIS1J_NS1M_17LinCombPerRowBiasISJ_fSJ_SJ_fLi8ELNS_15FloatRoundStyleE2EEESI_S1L_JEEES11_NS12_INS13_ILi2ELi4ELi3EEES16_NSU_INS5_IJS17_S1K_EEENS5_IJS1K_SC_EEEEEEENS4_17SM75_U32x4_LDSM_NENS4_14SM90_TMA_STOREES1W_NS4_17SM90_U32x4_STSM_NENS4_9Copy_AtomIJS1Z_SJ_EEEvEEEvvEEEEvNT_6ParamsE)
        /*0020*/ 	.word	0x00000000
.L_22:


//--------------------- .nv.compat                --------------------------
	.section	.nv.compat,"",@"SHT_CUDA_COMPAT_INFO"
	.align	4
        /*0000*/ 	.byte	0x02, 0x09, 0x01, 0x00, 0x02, 0x02, 0x04, 0x00, 0x02, 0x05, 0x05, 0x00, 0x03, 0x07, 0x01, 0x01
        /*0010*/ 	.byte	0x02, 0x03, 0x01, 0x00, 0x02, 0x06, 0x01, 0x00, 0x04, 0x0b, 0x08, 0x00, 0x00, 0x00, 0x00, 0x00
        /*0020*/ 	.byte	0x00, 0x00, 0x00, 0x00


//--------------------- .nv.info._ZN7cutlass13device_kernelINS_4gemm6kernel13GemmUniversalIN4cute5tupleIJiiiiEEENS1_10collective13CollectiveMmaINS1_34MainloopSm90TmaGmmaWarpSpecializedILi6ENS5_IJNS4_1CILi2EEENSA_ILi1EEESC_EEENS1_35KernelTmaWarpSpecializedCooperativeEEENS5_IJNSA_ILi128EEESG_NSA_ILi64EEEEEENS_6half_tENS5_IJlSC_lEEESJ_SK_NS4_8TiledMMAINS4_8MMA_AtomIJNS4_4SM904GMMA26MMA_64x128x16_F32F16F16_SSILNSO_5MajorE0ELSQ_0ELNSO_7ScaleInE1ELSR_1EEEEEENS4_6LayoutISD_NS5_IJSC_NSA_ILi0EEESV_EEEEENS5_IJNS4_10UnderscoreESY_SY_EEEEENS4_13SM90_TMA_LOADENS4_14ComposedLayoutINS4_7SwizzleILi3ELi4ELi3EEENS4_18smem_ptr_flag_bitsILi16EEENSU_INS5_IJNSA_ILi8EEESH_EEENS5_IJSH_SC_EEEEEEEvNS4_8identityENS4_23SM90_TMA_LOAD_MULTICASTES1B_vS1C_EENS_8epilogue10collective18CollectiveEpilogueINS1F_22Sm90TmaWarpSpecializedILi4ELi2ELi16ELb1ELb0EEEJSI_NS5_IJSG_NSA_ILi32EEEEEESJ_SK_SJ_SK_NS1F_6fusion15FusionCallbacksIS1J_NS1M_17LinCombPerRowBiasISJ_fSJ_SJ_fLi8ELNS_15FloatRoundStyleE2EEESI_S1L_JEEES11_NS12_INS13_ILi2ELi4ELi3EEES16_NSU_INS5_IJS17_S1K_EEENS5_IJS1K_SC_EEEEEEENS4_17SM75_U32x4_LDSM_NENS4_14SM90_TMA_STOREES1W_NS4_17SM90_U32x4_STSM_NENS4_9Copy_AtomIJS1Z_SJ_EEEvEEEvvEEEEvNT_6ParamsE --------------------------
	.section	.nv.info._ZN7cutlass13device_kernelINS_4gemm6kernel13GemmUniversalIN4cute5tupleIJiiiiEEENS1_10collective13CollectiveMmaINS1_34MainloopSm90TmaGmmaWarpSpecializedILi6ENS5_IJNS4_1CILi2EEENSA_ILi1EEESC_EEENS1_35KernelTmaWarpSpecializedCooperativeEEENS5_IJNSA_ILi128EEESG_NSA_ILi64EEEEEENS_6half_tENS5_IJlSC_lEEESJ_SK_NS4_8TiledMMAINS4_8MMA_AtomIJNS4_4SM904GMMA26MMA_64x128x16_F32F16F16_SSILNSO_5MajorE0ELSQ_0ELNSO_7ScaleInE1ELSR_1EEEEEENS4_6LayoutISD_NS5_IJSC_NSA_ILi0EEESV_EEEEENS5_IJNS4_10UnderscoreESY_SY_EEEEENS4_13SM90_TMA_LOADENS4_14ComposedLayoutINS4_7SwizzleILi3ELi4ELi3EEENS4_18smem_ptr_flag_bitsILi16EEENSU_INS5_IJNSA_ILi8EEESH_EEENS5_IJSH_SC_EEEEEEEvNS4_8identityENS4_23SM90_TMA_LOAD_MULTICASTES1B_vS1C_EENS_8epilogue10collective18CollectiveEpilogueINS1F_22Sm90TmaWarpSpecializedILi4ELi2ELi16ELb1ELb0EEEJSI_NS5_IJSG_NSA_ILi32EEEEEESJ_SK_SJ_SK_NS1F_6fusion15FusionCallbacksIS1J_NS1M_17LinCombPerRowBiasISJ_fSJ_SJ_fLi8ELNS_15FloatRoundStyleE2EEESI_S1L_JEEES11_NS12_INS13_ILi2ELi4ELi3EEES16_NSU_INS5_IJS17_S1K_EEENS5_IJS1K_SC_EEEEEEENS4_17SM75_U32x4_LDSM_NENS4_14SM90_TMA_STOREES1W_NS4_17SM90_U32x4_STSM_NENS4_9Copy_AtomIJS1Z_SJ_EEEvEEEvvEEEEvNT_6ParamsE,"",@"SHT_CUDA_INFO"
	.sectionflags	@""
	.align	4


	//----- nvinfo : EIATTR_CUDA_API_VERSION
	.align		4
        /*0000*/ 	.byte	0x04, 0x37
        /*0002*/ 	.short	(.L_24 - .L_23)
.L_23:
        /*0004*/ 	.word	0x00000082


	//----- nvinfo : EIATTR_KPARAM_INFO
	.align		4
.L_24:
        /*0008*/ 	.byte	0x04, 0x17
        /*000a*/ 	.short	(.L_26 - .L_25)
.L_25:
        /*000c*/ 	.word	0x00000000
        /*0010*/ 	.short	0x0000
        /*0012*/ 	.short	0x0070
        /*0014*/ 	.byte	0x00, 0xf0, 0x01, 0x1c


	//----- nvinfo : EIATTR_SPARSE_MMA_MASK
	.align		4
.L_26:
        /*0018*/ 	.byte	0x03, 0x50
        /*001a*/ 	.short	0x0000


	//----- nvinfo : EIATTR_MAXREG_COUNT
	.align		4
        /*001c*/ 	.byte	0x03, 0x1b
        /*001e*/ 	.short	0x00a8


	//----- nvinfo : EIATTR_NUM_BARRIERS
	.align		4
        /*0020*/ 	.byte	0x02, 0x4c
        /*0022*/ 	.byte	0x02
	.zero		1


	//----- nvinfo : EIATTR_EXTERNS
	.align		4
        /*0024*/ 	.byte	0x04, 0x0f
        /*0026*/ 	.short	(.L_28 - .L_27)


	//   ....[0]....
	.align		4
.L_27:
        /*0028*/ 	.word	index@(__assertfail)


	//----- nvinfo : EIATTR_MERCURY_ISA_VERSION
	.align		4
.L_28:
        /*002c*/ 	.byte	0x03, 0x5f
        /*002e*/ 	.short	0x0101


	//----- nvinfo : EIATTR_INT_WARP_WIDE_INSTR_OFFSETS
	.align		4
        /*0030*/ 	.byte	0x04, 0x31
        /*0032*/ 	.short	(.L_30 - .L_29)


	//   ....[0]....
.L_29:
        /*0034*/ 	.word	0x00000980


	//   ....[1]....
        /*0038*/ 	.word	0x00000990


	//   ....[2]....
        /*003c*/ 	.word	0x00000af0


	//   ....[3]....
        /*0040*/ 	.word	0x00002360


	//----- nvinfo : EIATTR_COOP_GROUP_MASK_REGIDS
	.align		4
.L_30:
        /*0044*/ 	.byte	0x04, 0x29
        /*0046*/ 	.short	(.L_32 - .L_31)


	//   ....[0]....
.L_31:
        /*0048*/ 	.word	0xffffffff


	//   ....[1]....
        /*004c*/ 	.word	0xffffffff


	//   ....[2]....
        /*0050*/ 	.word	0xffffffff


	//   ....[3]....
        /*0054*/ 	.word	0xffffffff


	//   ....[4]....
        /*0058*/ 	.word	0xffffffff


	//   ....[5]....
        /*005c*/ 	.word	0xffffffff


	//   ....[6]....
        /*0060*/ 	.word	0xffffffff


	//----- nvinfo : EIATTR_COOP_GROUP_INSTR_OFFSETS
	.align		4
.L_32:
        /*0064*/ 	.byte	0x04, 0x28
        /*0066*/ 	.short	(.L_34 - .L_33)


	//   ....[0]....
.L_33:
        /*0068*/ 	.word	0x00000070


	//   ....[1]....
        /*006c*/ 	.word	0x00000080


	//   ....[2]....
        /*0070*/ 	.word	0x00000430


	//   ....[3]....
        /*0074*/ 	.word	0x00000600


	//   ....[4]....
        /*0078*/ 	.word	0x000007b0


	//   ....[5]....
        /*007c*/ 	.word	0x00000cc0


	//   ....[6]....
        /*0080*/ 	.word	0x00001980


	//----- nvinfo : EIATTR_REG_RECONFIG
	.align		4
.L_34:
        /*0084*/ 	.byte	0x01, 0x54
	.zero		2


	//----- nvinfo : EIATTR_SYSCALL_OFFSETS
	.align		4
        /*0088*/ 	.byte	0x04, 0x46
        /*008a*/ 	.short	(.L_36 - .L_35)


	//   ....[0]....
.L_35:
        /*008c*/ 	.word	0x00001b70


	//   ....[1]....
        /*0090*/ 	.word	0x00002640


	//   ....[2]....
        /*0094*/ 	.word	0x00002730


	//----- nvinfo : EIATTR_MBARRIER_INSTR_OFFSETS
	.align		4
.L_36:
        /*0098*/ 	.byte	0x04, 0x39
        /*009a*/ 	.short	(.L_38 - .L_37)


	//   ....[0]....
.L_37:
        /*009c*/ 	.word	0x00000530
        /*00a0*/ 	.word	0x000000ff
        /*00a4*/ 	.word	0x00000000
        /*00a8*/ 	.short	0x0100
        /*00aa*/ 	.byte	0x08
	.zero		1


	//   ....[1]....
        /*00ac*/ 	.word	0x00000540
        /*00b0*/ 	.word	0x000000ff
        /*00b4*/ 	.word	0x00000030
        /*00b8*/ 	.short	0x0100
        /*00ba*/ 	.byte	0x08
	.zero		1


	//   ....[2]....
        /*00bc*/ 	.word	0x00000550
        /*00c0*/ 	.word	0x000000ff
        /*00c4*/ 	.word	0x00000008
        /*00c8*/ 	.short	0x0100
        /*00ca*/ 	.byte	0x08
	.zero		1


	//   ....[3]....
        /*00cc*/ 	.word	0x00000560
        /*00d0*/ 	.word	0x000000ff
        /*00d4*/ 	.word	0x00000038
        /*00d8*/ 	.short	0x0100
        /*00da*/ 	.byte	0x08
	.zero		1


	//   ....[4]....
        /*00dc*/ 	.word	0x00000570
        /*00e0*/ 	.word	0x000000ff
        /*00e4*/ 	.word	0x00000010
        /*00e8*/ 	.short	0x0100
        /*00ea*/ 	.byte	0x08
	.zero		1


	//   ....[5]....
        /*00ec*/ 	.word	0x00000580
        /*00f0*/ 	.word	0x000000ff
        /*00f4*/ 	.word	0x00000040
        /*00f8*/ 	.short	0x0100
        /*00fa*/ 	.byte	0x08
	.zero		1


	//   ....[6]....
        /*00fc*/ 	.word	0x00000590
        /*0100*/ 	.word	0x000000ff
        /*0104*/ 	.word	0x00000018
        /*0108*/ 	.short	0x0100
        /*010a*/ 	.byte	0x08
	.zero		1


	//   ....[7]....
        /*010c*/ 	.word	0x000005a0
        /*0110*/ 	.word	0x000000ff
        /*0114*/ 	.word	0x00000048
        /*0118*/ 	.short	0x0100
        /*011a*/ 	.byte	0x08
	.zero		1


	//   ....[8]....
        /*011c*/ 	.word	0x000005b0
        /*0120*/ 	.word	0x000000ff
        /*0124*/ 	.word	0x00000020
        /*0128*/ 	.short	0x0100
        /*012a*/ 	.byte	0x08
	.zero		1


	//   ....[9]....
        /*012c*/ 	.word	0x000005c0
        /*0130*/ 	.word	0x000000ff
        /*0134*/ 	.word	0x00000050
        /*0138*/ 	.short	0x0100
        /*013a*/ 	.byte	0x08
	.zero		1


	//   ....[10]....
        /*013c*/ 	.word	0x000005d0
        /*0140*/ 	.word	0x000000ff
        /*0144*/ 	.word	0x00000028
        /*0148*/ 	.short	0x0100
        /*014a*/ 	.byte	0x08
	.zero		1


	//   ....[11]....
        /*014c*/ 	.word	0x000005e0
        /*0150*/ 	.word	0x000000ff
        /*0154*/ 	.word	0x00000058
        /*0158*/ 	.short	0x0100
        /*015a*/ 	.byte	0x08
	.zero		1


	//   ....[12]....
        /*015c*/ 	.word	0x00000710
        /*0160*/ 	.word	0x000000ff
        /*0164*/ 	.word	0x00000060
        /*0168*/ 	.short	0x0100
        /*016a*/ 	.byte	0x08
	.zero		1


	//   ....[13]....
        /*016c*/ 	.word	0x00000720
        /*0170*/ 	.word	0x000000ff
        /*0174*/ 	.word	0x00000080
        /*0178*/ 	.short	0x0100
        /*017a*/ 	.byte	0x08
	.zero		1


	//   ....[14]....
        /*017c*/ 	.word	0x00000730
        /*0180*/ 	.word	0x000000ff
        /*0184*/ 	.word	0x00000068
        /*0188*/ 	.short	0x0100
        /*018a*/ 	.byte	0x08
	.zero		1


	//   ....[15]....
        /*018c*/ 	.word	0x00000740
        /*0190*/ 	.word	0x000000ff
        /*0194*/ 	.word	0x00000088
        /*0198*/ 	.short	0x0100
        /*019a*/ 	.byte	0x08
	.zero		1


	//   ....[16]....
        /*019c*/ 	.word	0x00000750
        /*01a0*/ 	.word	0x000000ff
        /*01a4*/ 	.word	0x00000070
        /*01a8*/ 	.short	0x0100
        /*01aa*/ 	.byte	0x08
	.zero		1


	//   ....[17]....
        /*01ac*/ 	.word	0x00000760
        /*01b0*/ 	.word	0x000000ff
        /*01b4*/ 	.word	0x00000090
        /*01b8*/ 	.short	0x0100
        /*01ba*/ 	.byte	0x08
	.zero		1


	//   ....[18]....
        /*01bc*/ 	.word	0x00000770
        /*01c0*/ 	.word	0x000000ff
        /*01c4*/ 	.word	0x00000078
        /*01c8*/ 	.short	0x0100
        /*01ca*/ 	.byte	0x08
	.zero		1


	//   ....[19]....
        /*01cc*/ 	.word	0x00000780
        /*01d0*/ 	.word	0x000000ff
        /*01d4*/ 	.word	0x00000098
        /*01d8*/ 	.short	0x0100
        /*01da*/ 	.byte	0x08
	.zero		1


	//   ....[20]....
        /*01dc*/ 	.word	0x00000b70
        /*01e0*/ 	.word	0x000000ff
        /*01e4*/ 	.word	0x000000a0
        /*01e8*/ 	.short	0x0100
        /*01ea*/ 	.byte	0x06
	.zero		1


	//   ....[21]....
        /*01ec*/ 	.word	0x00000c00
        /*01f0*/ 	.word	0x000000ff
        /*01f4*/ 	.word	0x000000a8
        /*01f8*/ 	.short	0x0100
        /*01fa*/ 	.byte	0x06
	.zero		1


	//   ....[22]....
        /*01fc*/ 	.word	0x00001bf0
        /*0200*/ 	.word	0x00000003
        /*0204*/ 	.word	0x00000000
        /*0208*/ 	.short	0x010a
        /*020a*/ 	.byte	0x3f
	.zero		1


	//   ....[23]....
        /*020c*/ 	.word	0x00001c50
        /*0210*/ 	.word	0x00000003
        /*0214*/ 	.word	0x00000000
        /*0218*/ 	.short	0x010a
        /*021a*/ 	.byte	0x3f
	.zero		1


	//   ....[24]....
        /*021c*/ 	.word	0x00001f70
        /*0220*/ 	.word	0x000000ff
        /*0224*/ 	.word	0x00000000
        /*0228*/ 	.short	0x010a
        /*022a*/ 	.byte	0x04
	.zero		1


	//   ....[25]....
        /*022c*/ 	.word	0x00001fb0
        /*0230*/ 	.word	0x000000ff
        /*0234*/ 	.word	0x00000000
        /*0238*/ 	.short	0x010a
        /*023a*/ 	.byte	0x04
	.zero		1


	//   ....[26]....
        /*023c*/ 	.word	0x00002210
        /*0240*/ 	.word	0x00000005
        /*0244*/ 	.word	0x00000000
        /*0248*/ 	.short	0x0101
        /*024a*/ 	.byte	0x3f
	.zero		1


	//   ....[27]....
        /*024c*/ 	.word	0x00002400
        /*0250*/ 	.word	0x00000003
        /*0254*/ 	.word	0x00000000
        /*0258*/ 	.short	0x0101
        /*025a*/ 	.byte	0x3f
	.zero		1


	//   ....[28]....
        /*025c*/ 	.word	0x00002f90
        /*0260*/ 	.word	0x000000ff
        /*0264*/ 	.word	0x00000060
        /*0268*/ 	.short	0x010a
        /*026a*/ 	.byte	0x32
	.zero		1


	//   ....[29]....
        /*026c*/ 	.word	0x00003600
        /*0270*/ 	.word	0x000000ff
        /*0274*/ 	.word	0x00000000
        /*0278*/ 	.short	0x0101
        /*027a*/ 	.byte	0x04
	.zero		1


	//   ....[30]....
        /*027c*/ 	.word	0x000036f0
        /*0280*/ 	.word	0x0000000e
        /*0284*/ 	.word	0x00000060
        /*0288*/ 	.short	0x010a
        /*028a*/ 	.byte	0x3f
	.zero		1


	//   ....[31]....
        /*028c*/ 	.word	0x00003ce0
        /*0290*/ 	.word	0x000000ff
        /*0294*/ 	.word	0x00000000
        /*0298*/ 	.short	0x0101
        /*029a*/ 	.byte	0x04
	.zero		1


	//   ....[32]....
        /*029c*/ 	.word	0x00003dd0
        /*02a0*/ 	.word	0x0000000c
        /*02a4*/ 	.word	0x00000060
        /*02a8*/ 	.short	0x010a
        /*02aa*/ 	.byte	0x3f
	.zero		1


	//   ....[33]....
        /*02ac*/ 	.word	0x00004410
        /*02b0*/ 	.word	0x000000ff
        /*02b4*/ 	.word	0x00000000
        /*02b8*/ 	.short	0x0101
        /*02ba*/ 	.byte	0x04
	.zero		1


	//   ....[34]....
        /*02bc*/ 	.word	0x00004500
        /*02c0*/ 	.word	0x0000000e
        /*02c4*/ 	.word	0x00000060
        /*02c8*/ 	.short	0x010a
        /*02ca*/ 	.byte	0x3f
	.zero		1


	//   ....[35]....
        /*02cc*/ 	.word	0x00004ae0
        /*02d0*/ 	.word	0x000000ff
        /*02d4*/ 	.word	0x00000000
        /*02d8*/ 	.short	0x0101
        /*02da*/ 	.byte	0x04
	.zero		1


	//   ....[36]....
        /*02dc*/ 	.word	0x00005400
        /*02e0*/ 	.word	0x000000ff
        /*02e4*/ 	.word	0x00000000
        /*02e8*/ 	.short	0x0101
        /*02ea*/ 	.byte	0x04
	.zero		1


	//   ....[37]....
        /*02ec*/ 	.word	0x00005a20
        /*02f0*/ 	.word	0x000000ff
        /*02f4*/ 	.word	0x000000a8
        /*02f8*/ 	.short	0x010a
        /*02fa*/ 	.byte	0x04
	.zero		1


	//   ....[38]....
        /*02fc*/ 	.word	0x00005e20
        /*0300*/ 	.word	0x000000ff
        /*0304*/ 	.word	0x00000080
        /*0308*/ 	.short	0x010a
        /*030a*/ 	.byte	0x04
	.zero		1


	//   ....[39]....
        /*030c*/ 	.word	0x00005f10
        /*0310*/ 	.word	0x000000ff
        /*0314*/ 	.word	0x00000060
        /*0318*/ 	.short	0x010b
        /*031a*/ 	.byte	0x04
	.zero		1


	//   ....[40]....
        /*031c*/ 	.word	0x00005f70
        /*0320*/ 	.word	0x000000ff
        /*0324*/ 	.word	0x00000000
        /*0328*/ 	.short	0x0101
        /*032a*/ 	.byte	0x05
	.zero		1


	//   ....[41]....
        /*032c*/ 	.word	0x00005fa0
        /*0330*/ 	.word	0x000000ff
        /*0334*/ 	.word	0x00000088
        /*0338*/ 	.short	0x010a
        /*033a*/ 	.byte	0x04
	.zero		1


	//   ....[42]....
        /*033c*/ 	.word	0x000060b0
        /*0340*/ 	.word	0x000000ff
        /*0344*/ 	.word	0x00000068
        /*0348*/ 	.short	0x010b
        /*034a*/ 	.byte	0x04
	.zero		1


	//   ....[43]....
        /*034c*/ 	.word	0x00006110
        /*0350*/ 	.word	0x000000ff
        /*0354*/ 	.word	0x00000000
        /*0358*/ 	.short	0x0101
        /*035a*/ 	.byte	0x05
	.zero		1


	//   ....[44]....
        /*035c*/ 	.word	0x00006140
        /*0360*/ 	.word	0x000000ff
        /*0364*/ 	.word	0x00000090
        /*0368*/ 	.short	0x010a
        /*036a*/ 	.byte	0x04
	.zero		1


	//   ....[45]....
        /*036c*/ 	.word	0x00006250
        /*0370*/ 	.word	0x000000ff
        /*0374*/ 	.word	0x00000070
        /*0378*/ 	.short	0x010b
        /*037a*/ 	.byte	0x04
	.zero		1


	//   ....[46]....
        /*037c*/ 	.word	0x000062b0
        /*0380*/ 	.word	0x000000ff
        /*0384*/ 	.word	0x00000000
        /*0388*/ 	.short	0x0101
        /*038a*/ 	.byte	0x05
	.zero		1


	//   ....[47]....
        /*038c*/ 	.word	0x000062e0
        /*0390*/ 	.word	0x000000ff
        /*0394*/ 	.word	0x00000098
        /*0398*/ 	.short	0x010a
        /*039a*/ 	.byte	0x04
	.zero		1


	//   ....[48]....
        /*039c*/ 	.word	0x000063f0
        /*03a0*/ 	.word	0x000000ff
        /*03a4*/ 	.word	0x00000078
        /*03a8*/ 	.short	0x010b
        /*03aa*/ 	.byte	0x04
	.zero		1


	//   ....[49]....
        /*03ac*/ 	.word	0x000064e0
        /*03b0*/ 	.word	0x000000ff
        /*03b4*/ 	.word	0x00000000
        /*03b8*/ 	.short	0x0101
        /*03ba*/ 	.byte	0x04
	.zero		1


	//   ....[50]....
        /*03bc*/ 	.word	0x00006b20
        /*03c0*/ 	.word	0x00000003
        /*03c4*/ 	.word	0x00000080
        /*03c8*/ 	.short	0x010a
        /*03ca*/ 	.byte	0x3f
	.zero		1


	//   ....[51]....
        /*03cc*/ 	.word	0x00006b60
        /*03d0*/ 	.word	0x00000003
        /*03d4*/ 	.word	0x00000088
        /*03d8*/ 	.short	0x010a
        /*03da*/ 	.byte	0x3f
	.zero		1


	//   ....[52]....
        /*03dc*/ 	.word	0x00006ba0
        /*03e0*/ 	.word	0x00000003
        /*03e4*/ 	.word	0x00000090
        /*03e8*/ 	.short	0x010a
        /*03ea*/ 	.byte	0x3f
	.zero		1


	//   ....[53]....
        /*03ec*/ 	.word	0x00006bf0
        /*03f0*/ 	.word	0x00000003
        /*03f4*/ 	.word	0x00000098
        /*03f8*/ 	.short	0x010a
        /*03fa*/ 	.byte	0x3f
	.zero		1


	//   ....[54]....
        /*03fc*/ 	.word	0x00006f30
        /*0400*/ 	.word	0x00000015
        /*0404*/ 	.word	0x00000030
        /*0408*/ 	.short	0x010a
        /*040a*/ 	.byte	0x3f
	.zero		1


	//   ....[55]....
        /*040c*/ 	.word	0x000072c0
        /*0410*/ 	.word	0x00000006
        /*0414*/ 	.word	0x000000a8
        /*0418*/ 	.short	0x0101
        /*041a*/ 	.byte	0x3f
	.zero		1


	//   ....[56]....
        /*041c*/ 	.word	0x000079e0
        /*0420*/ 	.word	0x00000007
        /*0424*/ 	.word	0x00000000
        /*0428*/ 	.short	0x010a
        /*042a*/ 	.byte	0x3f
	.zero		1


	//   ....[57]....
        /*042c*/ 	.word	0x00007a60
        /*0430*/ 	.word	0x00000008
        /*0434*/ 	.word	0x00000000
        /*0438*/ 	.short	0x010a
        /*043a*/ 	.byte	0x3f
	.zero		1


	//   ....[58]....
        /*043c*/ 	.word	0x00007af0
        /*0440*/ 	.word	0x00000009
        /*0444*/ 	.word	0x00000000
        /*0448*/ 	.short	0x010a
        /*044a*/ 	.byte	0x3f
	.zero		1


	//   ....[59]....
        /*044c*/ 	.word	0x00007b80
        /*0450*/ 	.word	0x00000008
        /*0454*/ 	.word	0x00000000
        /*0458*/ 	.short	0x010a
        /*045a*/ 	.byte	0x3f
	.zero		1


	//   ....[60]....
        /*045c*/ 	.word	0x00007c10
        /*0460*/ 	.word	0x0000000b
        /*0464*/ 	.word	0x00000000
        /*0468*/ 	.short	0x010a
        /*046a*/ 	.byte	0x3f
	.zero		1


	//   ....[61]....
        /*046c*/ 	.word	0x00007ca0
        /*0470*/ 	.word	0x00000003
        /*0474*/ 	.word	0x00000000
        /*0478*/ 	.short	0x010a
        /*047a*/ 	.byte	0x3f
	.zero		1


	//   ....[62]....
        /*047c*/ 	.word	0x00007d00
        /*0480*/ 	.word	0x00000003
        /*0484*/ 	.word	0x00000000
        /*0488*/ 	.short	0x010a
        /*048a*/ 	.byte	0x3f
	.zero		1


	//   ....[63]....
        /*048c*/ 	.word	0x00007d60
        /*0490*/ 	.word	0x00000005
        /*0494*/ 	.word	0x00000000
        /*0498*/ 	.short	0x010a
        /*049a*/ 	.byte	0x3f
	.zero		1


	//   ....[64]....
        /*049c*/ 	.word	0x00007dc0
        /*04a0*/ 	.word	0x00000005
        /*04a4*/ 	.word	0x00000060
        /*04a8*/ 	.short	0x010a
        /*04aa*/ 	.byte	0x3f
	.zero		1


	//   ....[65]....
        /*04ac*/ 	.word	0x00007e10
        /*04b0*/ 	.word	0x0000000e
        /*04b4*/ 	.word	0x00000060
        /*04b8*/ 	.short	0x010a
        /*04ba*/ 	.byte	0x3f
	.zero		1


	//   ....[66]....
        /*04bc*/ 	.word	0x00007e60
        /*04c0*/ 	.word	0x0000000c
        /*04c4*/ 	.word	0x00000060
        /*04c8*/ 	.short	0x010a
        /*04ca*/ 	.byte	0x3f
	.zero		1


	//   ....[67]....
        /*04cc*/ 	.word	0x00007eb0
        /*04d0*/ 	.word	0x0000000e
        /*04d4*/ 	.word	0x00000060
        /*04d8*/ 	.short	0x010a
        /*04da*/ 	.byte	0x3f
	.zero		1


	//   ....[68]....
        /*04dc*/ 	.word	0x00007f10
        /*04e0*/ 	.word	0x00000003
        /*04e4*/ 	.word	0x000000a8
        /*04e8*/ 	.short	0x010a
        /*04ea*/ 	.byte	0x3f
	.zero		1


	//   ....[69]....
        /*04ec*/ 	.word	0x00007f70
        /*04f0*/ 	.word	0x00000005
        /*04f4*/ 	.word	0x00000080
        /*04f8*/ 	.short	0x010a
        /*04fa*/ 	.byte	0x3f
	.zero		1


	//   ....[70]....
        /*04fc*/ 	.word	0x00007fd0
        /*0500*/ 	.word	0x00000005
        /*0504*/ 	.word	0x00000088
        /*0508*/ 	.short	0x010a
        /*050a*/ 	.byte	0x3f
	.zero		1


	//   ....[71]....
        /*050c*/ 	.word	0x00008030
        /*0510*/ 	.word	0x00000005
        /*0514*/ 	.word	0x00000090
        /*0518*/ 	.short	0x010a
        /*051a*/ 	.byte	0x3f
	.zero		1


	//   ....[72]....
        /*051c*/ 	.word	0x00008090
        /*0520*/ 	.word	0x00000005
        /*0524*/ 	.word	0x00000098
        /*0528*/ 	.short	0x010a
        /*052a*/ 	.byte	0x3f
	.zero		1


	//   ....[73]....
        /*052c*/ 	.word	0x000080e0
        /*0530*/ 	.word	0x00000003
        /*0534*/ 	.word	0x00000080
        /*0538*/ 	.short	0x010a
        /*053a*/ 	.byte	0x3f
	.zero		1


	//   ....[74]....
        /*053c*/ 	.word	0x00008130
        /*0540*/ 	.word	0x00000003
        /*0544*/ 	.word	0x00000088
        /*0548*/ 	.short	0x010a
        /*054a*/ 	.byte	0x3f
	.zero		1


	//   ....[75]....
        /*054c*/ 	.word	0x00008180
        /*0550*/ 	.word	0x00000003
        /*0554*/ 	.word	0x00000090
        /*0558*/ 	.short	0x010a
        /*055a*/ 	.byte	0x3f
	.zero		1


	//   ....[76]....
        /*055c*/ 	.word	0x00008250
        /*0560*/ 	.word	0x00000015
        /*0564*/ 	.word	0x00000030
        /*0568*/ 	.short	0x010a
        /*056a*/ 	.byte	0x3f
	.zero		1


	//   ....[77]....
        /*056c*/ 	.word	0x00008320
        /*0570*/ 	.word	0x00000007
        /*0574*/ 	.word	0x00000000
        /*0578*/ 	.short	0x010a
        /*057a*/ 	.byte	0x3f
	.zero		1


	//   ....[78]....
        /*057c*/ 	.word	0x00008370
        /*0580*/ 	.word	0x00000008
        /*0584*/ 	.word	0x00000000
        /*0588*/ 	.short	0x010a
        /*058a*/ 	.byte	0x3f
	.zero		1


	//   ....[79]....
        /*058c*/ 	.word	0x000083c0
        /*0590*/ 	.word	0x00000009
        /*0594*/ 	.word	0x00000000
        /*0598*/ 	.short	0x010a
        /*059a*/ 	.byte	0x3f
	.zero		1


	//   ....[80]....
        /*059c*/ 	.word	0x00008410
        /*05a0*/ 	.word	0x00000008
        /*05a4*/ 	.word	0x00000000
        /*05a8*/ 	.short	0x010a
        /*05aa*/ 	.byte	0x3f
	.zero		1


	//   ....[81]....
        /*05ac*/ 	.word	0x00008460
        /*05b0*/ 	.word	0x0000000b
        /*05b4*/ 	.word	0x00000000
        /*05b8*/ 	.short	0x010a
        /*05ba*/ 	.byte	0x3f
	.zero		1


	//----- nvinfo : EIATTR_NUM_MBARRIERS
	.align		4
.L_38:
        /*05bc*/ 	.byte	0x03, 0x38
        /*05be*/ 	.short	0x0016


	//----- nvinfo : EIATTR_EXIT_INSTR_OFFSETS
	.align		4
        /*05c0*/ 	.byte	0x04, 0x1c
        /*05c2*/ 	.short	(.L_40 - .L_39)


	//   ....[0]....
.L_39:
        /*05c4*/ 	.word	0x00007cf0


	//----- nvinfo : EIATTR_MAX_THREADS
	.align		4
.L_40:
        /*05c8*/ 	.byte	0x04, 0x05
        /*05ca*/ 	.short	(.L_42 - .L_41)
.L_41:
        /*05cc*/ 	.word	0x00000180
        /*05d0*/ 	.word	0x00000001
        /*05d4*/ 	.word	0x00000001


	//----- nvinfo : EIATTR_CRS_STACK_SIZE
	.align		4
.L_42:
        /*05d8*/ 	.byte	0x04, 0x1e
        /*05da*/ 	.short	(.L_44 - .L_43)
.L_43:
        /*05dc*/ 	.word	0x00000000


	//----- nvinfo : EIATTR_CBANK_PARAM_SIZE
	.align		4
.L_44:
        /*05e0*/ 	.byte	0x03, 0x19
        /*05e2*/ 	.short	0x0770


	//----- nvinfo : EIATTR_PARAM_CBANK
	.align		4
        /*05e4*/ 	.byte	0x04, 0x0a
        /*05e6*/ 	.short	(.L_46 - .L_45)
	.align		4
.L_45:
        /*05e8*/ 	.word	index@(.nv.constant0._ZN7cutlass13device_kernelINS_4gemm6kernel13GemmUniversalIN4cute5tupleIJiiiiEEENS1_10collective13CollectiveMmaINS1_34MainloopSm90TmaGmmaWarpSpecializedILi6ENS5_IJNS4_1CILi2EEENSA_ILi1EEESC_EEENS1_35KernelTmaWarpSpecializedCooperativeEEENS5_IJNSA_ILi128EEESG_NSA_ILi64EEEEEENS_6half_tENS5_IJlSC_lEEESJ_SK_NS4_8TiledMMAINS4_8MMA_AtomIJNS4_4SM904GMMA26MMA_64x128x16_F32F16F16_SSILNSO_5MajorE0ELSQ_0ELNSO_7ScaleInE1ELSR_1EEEEEENS4_6LayoutISD_NS5_IJSC_NSA_ILi0EEESV_EEEEENS5_IJNS4_10UnderscoreESY_SY_EEEEENS4_13SM90_TMA_LOADENS4_14ComposedLayoutINS4_7SwizzleILi3ELi4ELi3EEENS4_18smem_ptr_flag_bitsILi16EEENSU_INS5_IJNSA_ILi8EEESH_EEENS5_IJSH_SC_EEEEEEEvNS4_8identityENS4_23SM90_TMA_LOAD_MULTICASTES1B_vS1C_EENS_8epilogue10collective18CollectiveEpilogueINS1F_22Sm90TmaWarpSpecializedILi4ELi2ELi16ELb1ELb0EEEJSI_NS5_IJSG_NSA_ILi32EEEEEESJ_SK_SJ_SK_NS1F_6fusion15FusionCallbacksIS1J_NS1M_17LinCombPerRowBiasISJ_fSJ_SJ_fLi8ELNS_15FloatRoundStyleE2EEESI_S1L_JEEES11_NS12_INS13_ILi2ELi4ELi3EEES16_NSU_INS5_IJS17_S1K_EEENS5_IJS1K_SC_EEEEEEENS4_17SM75_U32x4_LDSM_NENS4_14SM90_TMA_STOREES1W_NS4_17SM90_U32x4_STSM_NENS4_9Copy_AtomIJS1Z_SJ_EEEvEEEvvEEEEvNT_6ParamsE)
        /*05ec*/ 	.short	0x0210
        /*05ee*/ 	.short	0x0770


	//----- nvinfo : EIATTR_SW_WAR
	.align		4
.L_46:
        /*05f0*/ 	.byte	0x04, 0x36
        /*05f2*/ 	.short	(.L_48 - .L_47)
.L_47:
        /*05f4*/ 	.word	0x00000008
.L_48:


//--------------------- .nv.callgraph             --------------------------
	.section	.nv.callgraph,"",@"SHT_CUDA_CALLGRAPH"
	.align	4
	.sectionentsize	8
	.align		4
        /*0000*/ 	.word	0x00000000
	.align		4
        /*0004*/ 	.word	0xffffffff
	.align		4
        /*0008*/ 	.word	index@(_ZN7cutlass13device_kernelINS_4gemm6kernel13GemmUniversalIN4cute5tupleIJiiiiEEENS1_10collective13CollectiveMmaINS1_34MainloopSm90TmaGmmaWarpSpecializedILi6ENS5_IJNS4_1CILi2EEENSA_ILi1EEESC_EEENS1_35KernelTmaWarpSpecializedCooperativeEEENS5_IJNSA_ILi128EEESG_NSA_ILi64EEEEEENS_6half_tENS5_IJlSC_lEEESJ_SK_NS4_8TiledMMAINS4_8MMA_AtomIJNS4_4SM904GMMA26MMA_64x128x16_F32F16F16_SSILNSO_5MajorE0ELSQ_0ELNSO_7ScaleInE1ELSR_1EEEEEENS4_6LayoutISD_NS5_IJSC_NSA_ILi0EEESV_EEEEENS5_IJNS4_10UnderscoreESY_SY_EEEEENS4_13SM90_TMA_LOADENS4_14ComposedLayoutINS4_7SwizzleILi3ELi4ELi3EEENS4_18smem_ptr_flag_bitsILi16EEENSU_INS5_IJNSA_ILi8EEESH_EEENS5_IJSH_SC_EEEEEEEvNS4_8identityENS4_23SM90_TMA_LOAD_MULTICASTES1B_vS1C_EENS_8epilogue10collective18CollectiveEpilogueINS1F_22Sm90TmaWarpSpecializedILi4ELi2ELi16ELb1ELb0EEEJSI_NS5_IJSG_NSA_ILi32EEEEEESJ_SK_SJ_SK_NS1F_6fusion15FusionCallbacksIS1J_NS1M_17LinCombPerRowBiasISJ_fSJ_SJ_fLi8ELNS_15FloatRoundStyleE2EEESI_S1L_JEEES11_NS12_INS13_ILi2ELi4ELi3EEES16_NSU_INS5_IJS17_S1K_EEENS5_IJS1K_SC_EEEEEEENS4_17SM75_U32x4_LDSM_NENS4_14SM90_TMA_STOREES1W_NS4_17SM90_U32x4_STSM_NENS4_9Copy_AtomIJS1Z_SJ_EEEvEEEvvEEEEvNT_6ParamsE)
	.align		4
        /*000c*/ 	.word	index@(__assertfail)
	.align		4
        /*0010*/ 	.word	0x00000000
	.align		4
        /*0014*/ 	.word	0xfffffffe
	.align		4
        /*0018*/ 	.word	0x00000000
	.align		4
        /*001c*/ 	.word	0xfffffffd
	.align		4
        /*0020*/ 	.word	0x00000000
	.align		4
        /*0024*/ 	.word	0xfffffffc


//--------------------- .nv.constant4             --------------------------
	.section	.nv.constant4,"a",@progbits
	.align	8
	.align		8
.nv.constant4:
        /*0000*/ 	.dword	__assertfail
	.align		8
        /*0008*/ 	.dword	__unnamed_1
	.align		8
        /*0010*/ 	.dword	__unnamed_2
	.align		8
        /*0018*/ 	.dword	_ZN39_INTERNAL_9600b973_4_k_cu_23b360db_27854cuda3std3__45__cpo5beginE
	.align		8
        /*0020*/ 	.dword	_ZN39_INTERNAL_9600b973_4_k_cu_23b360db_27854cuda3std3__45__cpo3endE
	.align		8
        /*0028*/ 	.dword	_ZN39_INTERNAL_9600b973_4_k_cu_23b360db_27854cuda3std3__45__cpo6cbeginE
	.align		8
        /*0030*/ 	.dword	_ZN39_INTERNAL_9600b973_4_k_cu_23b360db_27854cuda3std3__45__cpo4cendE
	.align		8
        /*0038*/ 	.dword	_ZN39_INTERNAL_9600b973_4_k_cu_23b360db_27854cuda3std3__441_GLOBAL__N__9600b973_4_k_cu_23b360db_27856ignoreE
	.align		8
        /*0040*/ 	.dword	_ZN39_INTERNAL_9600b973_4_k_cu_23b360db_27854cuda3std3__419piecewise_constructE
	.align		8
        /*0048*/ 	.dword	_ZN39_INTERNAL_9600b973_4_k_cu_23b360db_27854cuda3std3__48in_placeE
	.align		8
        /*0050*/ 	.dword	_ZN39_INTERNAL_9600b973_4_k_cu_23b360db_27854cuda3std6ranges3__45__cpo4swapE
	.align		8
        /*0058*/ 	.dword	_ZN39_INTERNAL_9600b973_4_k_cu_23b360db_27854cuda3std6ranges3__45__cpo9iter_moveE
	.align		8
        /*0060*/ 	.dword	_ZN39_INTERNAL_9600b973_4_k_cu_23b360db_27854cute7productE
	.align		8
        /*0068*/ 	.dword	_ZN39_INTERNAL_9600b973_4_k_cu_23b360db_27854cute1_E
	.align		8
        /*0070*/ 	.dword	$str$22
	.align		8
        /*0078*/ 	.dword	$str$23
	.align		8
        /*0080*/ 	.dword	$str$26
	.align		8
        /*0088*/ 	.dword	$str$27


//--------------------- .text._ZN7cutlass13device_kernelINS_4gemm6kernel13GemmUniversalIN4cute5tupleIJiiiiEEENS1_10collective13CollectiveMmaINS1_34MainloopSm90TmaGmmaWarpSpecializedILi6ENS5_IJNS4_1CILi2EEENSA_ILi1EEESC_EEENS1_35KernelTmaWarpSpecializedCooperativeEEENS5_IJNSA_ILi128EEESG_NSA_ILi64EEEEEENS_6half_tENS5_IJlSC_lEEESJ_SK_NS4_8TiledMMAINS4_8MMA_AtomIJNS4_4SM904GMMA26MMA_64x128x16_F32F16F16_SSILNSO_5MajorE0ELSQ_0ELNSO_7ScaleInE1ELSR_1EEEEEENS4_6LayoutISD_NS5_IJSC_NSA_ILi0EEESV_EEEEENS5_IJNS4_10UnderscoreESY_SY_EEEEENS4_13SM90_TMA_LOADENS4_14ComposedLayoutINS4_7SwizzleILi3ELi4ELi3EEENS4_18smem_ptr_flag_bitsILi16EEENSU_INS5_IJNSA_ILi8EEESH_EEENS5_IJSH_SC_EEEEEEEvNS4_8identityENS4_23SM90_TMA_LOAD_MULTICASTES1B_vS1C_EENS_8epilogue10collective18CollectiveEpilogueINS1F_22Sm90TmaWarpSpecializedILi4ELi2ELi16ELb1ELb0EEEJSI_NS5_IJSG_NSA_ILi32EEEEEESJ_SK_SJ_SK_NS1F_6fusion15FusionCallbacksIS1J_NS1M_17LinCombPerRowBiasISJ_fSJ_SJ_fLi8ELNS_15FloatRoundStyleE2EEESI_S1L_JEEES11_NS12_INS13_ILi2ELi4ELi3EEES16_NSU_INS5_IJS17_S1K_EEENS5_IJS1K_SC_EEEEEEENS4_17SM75_U32x4_LDSM_NENS4_14SM90_TMA_STOREES1W_NS4_17SM90_U32x4_STSM_NENS4_9Copy_AtomIJS1Z_SJ_EEEvEEEvvEEEEvNT_6ParamsE --------------------------
	.section	.text._ZN7cutlass13device_kernelINS_4gemm6kernel13GemmUniversalIN4cute5tupleIJiiiiEEENS1_10collective13CollectiveMmaINS1_34MainloopSm90TmaGmmaWarpSpecializedILi6ENS5_IJNS4_1CILi2EEENSA_ILi1EEESC_EEENS1_35KernelTmaWarpSpecializedCooperativeEEENS5_IJNSA_ILi128EEESG_NSA_ILi64EEEEEENS_6half_tENS5_IJlSC_lEEESJ_SK_NS4_8TiledMMAINS4_8MMA_AtomIJNS4_4SM904GMMA26MMA_64x128x16_F32F16F16_SSILNSO_5MajorE0ELSQ_0ELNSO_7ScaleInE1ELSR_1EEEEEENS4_6LayoutISD_NS5_IJSC_NSA_ILi0EEESV_EEEEENS5_IJNS4_10UnderscoreESY_SY_EEEEENS4_13SM90_TMA_LOADENS4_14ComposedLayoutINS4_7SwizzleILi3ELi4ELi3EEENS4_18smem_ptr_flag_bitsILi16EEENSU_INS5_IJNSA_ILi8EEESH_EEENS5_IJSH_SC_EEEEEEEvNS4_8identityENS4_23SM90_TMA_LOAD_MULTICASTES1B_vS1C_EENS_8epilogue10collective18CollectiveEpilogueINS1F_22Sm90TmaWarpSpecializedILi4ELi2ELi16ELb1ELb0EEEJSI_NS5_IJSG_NSA_ILi32EEEEEESJ_SK_SJ_SK_NS1F_6fusion15FusionCallbacksIS1J_NS1M_17LinCombPerRowBiasISJ_fSJ_SJ_fLi8ELNS_15FloatRoundStyleE2EEESI_S1L_JEEES11_NS12_INS13_ILi2ELi4ELi3EEES16_NSU_INS5_IJS17_S1K_EEENS5_IJS1K_SC_EEEEEEENS4_17SM75_U32x4_LDSM_NENS4_14SM90_TMA_STOREES1W_NS4_17SM90_U32x4_STSM_NENS4_9Copy_AtomIJS1Z_SJ_EEEvEEEvvEEEEvNT_6ParamsE,"ax",@progbits
	.align	128
.text._ZN7cutlass13device_kernelINS_4gemm6kernel13GemmUniversalIN4cute5tupleIJiiiiEEENS1_10collective13CollectiveMmaINS1_34MainloopSm90TmaGmmaWarpSpecializedILi6ENS5_IJNS4_1CILi2EEENSA_ILi1EEESC_EEENS1_35KernelTmaWarpSpecializedCooperativeEEENS5_IJNSA_ILi128EEESG_NSA_ILi64EEEEEENS_6half_tENS5_IJlSC_lEEESJ_SK_NS4_8TiledMMAINS4_8MMA_AtomIJNS4_4SM904GMMA26MMA_64x128x16_F32F16F16_SSILNSO_5MajorE0ELSQ_0ELNSO_7ScaleInE1ELSR_1EEEEEENS4_6LayoutISD_NS5_IJSC_NSA_ILi0EEESV_EEEEENS5_IJNS4_10UnderscoreESY_SY_EEEEENS4_13SM90_TMA_LOADENS4_14ComposedLayoutINS4_7SwizzleILi3ELi4ELi3EEENS4_18smem_ptr_flag_bitsILi16EEENSU_INS5_IJNSA_ILi8EEESH_EEENS5_IJSH_SC_EEEEEEEvNS4_8identityENS4_23SM90_TMA_LOAD_MULTICASTES1B_vS1C_EENS_8epilogue10collective18CollectiveEpilogueINS1F_22Sm90TmaWarpSpecializedILi4ELi2ELi16ELb1ELb0EEEJSI_NS5_IJSG_NSA_ILi32EEEEEESJ_SK_SJ_SK_NS1F_6fusion15FusionCallbacksIS1J_NS1M_17LinCombPerRowBiasISJ_fSJ_SJ_fLi8ELNS_15FloatRoundStyleE2EEESI_S1L_JEEES11_NS12_INS13_ILi2ELi4ELi3EEES16_NSU_INS5_IJS17_S1K_EEENS5_IJS1K_SC_EEEEEEENS4_17SM75_U32x4_LDSM_NENS4_14SM90_TMA_STOREES1W_NS4_17SM90_U32x4_STSM_NENS4_9Copy_AtomIJS1Z_SJ_EEEvEEEvvEEEEvNT_6ParamsE:
        .type           _ZN7cutlass13device_kernelINS_4gemm6kernel13GemmUniversalIN4cute5tupleIJiiiiEEENS1_10collective13CollectiveMmaINS1_34MainloopSm90TmaGmmaWarpSpecializedILi6ENS5_IJNS4_1CILi2EEENSA_ILi1EEESC_EEENS1_35KernelTmaWarpSpecializedCooperativeEEENS5_IJNSA_ILi128EEESG_NSA_ILi64EEEEEENS_6half_tENS5_IJlSC_lEEESJ_SK_NS4_8TiledMMAINS4_8MMA_AtomIJNS4_4SM904GMMA26MMA_64x128x16_F32F16F16_SSILNSO_5MajorE0ELSQ_0ELNSO_7ScaleInE1ELSR_1EEEEEENS4_6LayoutISD_NS5_IJSC_NSA_ILi0EEESV_EEEEENS5_IJNS4_10UnderscoreESY_SY_EEEEENS4_13SM90_TMA_LOADENS4_14ComposedLayoutINS4_7SwizzleILi3ELi4ELi3EEENS4_18smem_ptr_flag_bitsILi16EEENSU_INS5_IJNSA_ILi8EEESH_EEENS5_IJSH_SC_EEEEEEEvNS4_8identityENS4_23SM90_TMA_LOAD_MULTICASTES1B_vS1C_EENS_8epilogue10collective18CollectiveEpilogueINS1F_22Sm90TmaWarpSpecializedILi4ELi2ELi16ELb1ELb0EEEJSI_NS5_IJSG_NSA_ILi32EEEEEESJ_SK_SJ_SK_NS1F_6fusion15FusionCallbacksIS1J_NS1M_17LinCombPerRowBiasISJ_fSJ_SJ_fLi8ELNS_15FloatRoundStyleE2EEESI_S1L_JEEES11_NS12_INS13_ILi2ELi4ELi3EEES16_NSU_INS5_IJS17_S1K_EEENS5_IJS1K_SC_EEEEEEENS4_17SM75_U32x4_LDSM_NENS4_14SM90_TMA_STOREES1W_NS4_17SM90_U32x4_STSM_NENS4_9Copy_AtomIJS1Z_SJ_EEEvEEEvvEEEEvNT_6ParamsE,@function
        .size           _ZN7cutlass13device_kernelINS_4gemm6kernel13GemmUniversalIN4cute5tupleIJiiiiEEENS1_10collective13CollectiveMmaINS1_34MainloopSm90TmaGmmaWarpSpecializedILi6ENS5_IJNS4_1CILi2EEENSA_ILi1EEESC_EEENS1_35KernelTmaWarpSpecializedCooperativeEEENS5_IJNSA_ILi128EEESG_NSA_ILi64EEEEEENS_6half_tENS5_IJlSC_lEEESJ_SK_NS4_8TiledMMAINS4_8MMA_AtomIJNS4_4SM904GMMA26MMA_64x128x16_F32F16F16_SSILNSO_5MajorE0ELSQ_0ELNSO_7ScaleInE1ELSR_1EEEEEENS4_6LayoutISD_NS5_IJSC_NSA_ILi0EEESV_EEEEENS5_IJNS4_10UnderscoreESY_SY_EEEEENS4_13SM90_TMA_LOADENS4_14ComposedLayoutINS4_7SwizzleILi3ELi4ELi3EEENS4_18smem_ptr_flag_bitsILi16EEENSU_INS5_IJNSA_ILi8EEESH_EEENS5_IJSH_SC_EEEEEEEvNS4_8identityENS4_23SM90_TMA_LOAD_MULTICASTES1B_vS1C_EENS_8epilogue10collective18CollectiveEpilogueINS1F_22Sm90TmaWarpSpecializedILi4ELi2ELi16ELb1ELb0EEEJSI_NS5_IJSG_NSA_ILi32EEEEEESJ_SK_SJ_SK_NS1F_6fusion15FusionCallbacksIS1J_NS1M_17LinCombPerRowBiasISJ_fSJ_SJ_fLi8ELNS_15FloatRoundStyleE2EEESI_S1L_JEEES11_NS12_INS13_ILi2ELi4ELi3EEES16_NSU_INS5_IJS17_S1K_EEENS5_IJS1K_SC_EEEEEEENS4_17SM75_U32x4_LDSM_NENS4_14SM90_TMA_STOREES1W_NS4_17SM90_U32x4_STSM_NENS4_9Copy_AtomIJS1Z_SJ_EEEvEEEvvEEEEvNT_6ParamsE,(.L_x_194 - _ZN7cutlass13device_kernelINS_4gemm6kernel13GemmUniversalIN4cute5tupleIJiiiiEEENS1_10collective13CollectiveMmaINS1_34MainloopSm90TmaGmmaWarpSpecializedILi6ENS5_IJNS4_1CILi2EEENSA_ILi1EEESC_EEENS1_35KernelTmaWarpSpecializedCooperativeEEENS5_IJNSA_ILi128EEESG_NSA_ILi64EEEEEENS_6half_tENS5_IJlSC_lEEESJ_SK_NS4_8TiledMMAINS4_8MMA_AtomIJNS4_4SM904GMMA26MMA_64x128x16_F32F16F16_SSILNSO_5MajorE0ELSQ_0ELNSO_7ScaleInE1ELSR_1EEEEEENS4_6LayoutISD_NS5_IJSC_NSA_ILi0EEESV_EEEEENS5_IJNS4_10UnderscoreESY_SY_EEEEENS4_13SM90_TMA_LOADENS4_14ComposedLayoutINS4_7SwizzleILi3ELi4ELi3EEENS4_18smem_ptr_flag_bitsILi16EEENSU_INS5_IJNSA_ILi8EEESH_EEENS5_IJSH_SC_EEEEEEEvNS4_8identityENS4_23SM90_TMA_LOAD_MULTICASTES1B_vS1C_EENS_8epilogue10collective18CollectiveEpilogueINS1F_22Sm90TmaWarpSpecializedILi4ELi2ELi16ELb1ELb0EEEJSI_NS5_IJSG_NSA_ILi32EEEEEESJ_SK_SJ_SK_NS1F_6fusion15FusionCallbacksIS1J_NS1M_17LinCombPerRowBiasISJ_fSJ_SJ_fLi8ELNS_15FloatRoundStyleE2EEESI_S1L_JEEES11_NS12_INS13_ILi2ELi4ELi3EEES16_NSU_INS5_IJS17_S1K_EEENS5_IJS1K_SC_EEEEEEENS4_17SM75_U32x4_LDSM_NENS4_14SM90_TMA_STOREES1W_NS4_17SM90_U32x4_STSM_NENS4_9Copy_AtomIJS1Z_SJ_EEEvEEEvvEEEEvNT_6ParamsE)
        .other          _ZN7cutlass13device_kernelINS_4gemm6kernel13GemmUniversalIN4cute5tupleIJiiiiEEENS1_10collective13CollectiveMmaINS1_34MainloopSm90TmaGmmaWarpSpecializedILi6ENS5_IJNS4_1CILi2EEENSA_ILi1EEESC_EEENS1_35KernelTmaWarpSpecializedCooperativeEEENS5_IJNSA_ILi128EEESG_NSA_ILi64EEEEEENS_6half_tENS5_IJlSC_lEEESJ_SK_NS4_8TiledMMAINS4_8MMA_AtomIJNS4_4SM904GMMA26MMA_64x128x16_F32F16F16_SSILNSO_5MajorE0ELSQ_0ELNSO_7ScaleInE1ELSR_1EEEEEENS4_6LayoutISD_NS5_IJSC_NSA_ILi0EEESV_EEEEENS5_IJNS4_10UnderscoreESY_SY_EEEEENS4_13SM90_TMA_LOADENS4_14ComposedLayoutINS4_7SwizzleILi3ELi4ELi3EEENS4_18smem_ptr_flag_bitsILi16EEENSU_INS5_IJNSA_ILi8EEESH_EEENS5_IJSH_SC_EEEEEEEvNS4_8identityENS4_23SM90_TMA_LOAD_MULTICASTES1B_vS1C_EENS_8epilogue10collective18CollectiveEpilogueINS1F_22Sm90TmaWarpSpecializedILi4ELi2ELi16ELb1ELb0EEEJSI_NS5_IJSG_NSA_ILi32EEEEEESJ_SK_SJ_SK_NS1F_6fusion15FusionCallbacksIS1J_NS1M_17LinCombPerRowBiasISJ_fSJ_SJ_fLi8ELNS_15FloatRoundStyleE2EEESI_S1L_JEEES11_NS12_INS13_ILi2ELi4ELi3EEES16_NSU_INS5_IJS17_S1K_EEENS5_IJS1K_SC_EEEEEEENS4_17SM75_U32x4_LDSM_NENS4_14SM90_TMA_STOREES1W_NS4_17SM90_U32x4_STSM_NENS4_9Copy_AtomIJS1Z_SJ_EEEvEEEvvEEEEvNT_6ParamsE,@"STO_CUDA_ENTRY STV_DEFAULT"
_ZN7cutlass13device_kernelINS_4gemm6kernel13GemmUniversalIN4cute5tupleIJiiiiEEENS1_10collective13CollectiveMmaINS1_34MainloopSm90TmaGmmaWarpSpecializedILi6ENS5_IJNS4_1CILi2EEENSA_ILi1EEESC_EEENS1_35KernelTmaWarpSpecializedCooperativeEEENS5_IJNSA_ILi128EEESG_NSA_ILi64EEEEEENS_6half_tENS5_IJlSC_lEEESJ_SK_NS4_8TiledMMAINS4_8MMA_AtomIJNS4_4SM904GMMA26MMA_64x128x16_F32F16F16_SSILNSO_5MajorE0ELSQ_0ELNSO_7ScaleInE1ELSR_1EEEEEENS4_6LayoutISD_NS5_IJSC_NSA_ILi0EEESV_EEEEENS5_IJNS4_10UnderscoreESY_SY_EEEEENS4_13SM90_TMA_LOADENS4_14ComposedLayoutINS4_7SwizzleILi3ELi4ELi3EEENS4_18smem_ptr_flag_bitsILi16EEENSU_INS5_IJNSA_ILi8EEESH_EEENS5_IJSH_SC_EEEEEEEvNS4_8identityENS4_23SM90_TMA_LOAD_MULTICASTES1B_vS1C_EENS_8epilogue10collective18CollectiveEpilogueINS1F_22Sm90TmaWarpSpecializedILi4ELi2ELi16ELb1ELb0EEEJSI_NS5_IJSG_NSA_ILi32EEEEEESJ_SK_SJ_SK_NS1F_6fusion15FusionCallbacksIS1J_NS1M_17LinCombPerRowBiasISJ_fSJ_SJ_fLi8ELNS_15FloatRoundStyleE2EEESI_S1L_JEEES11_NS12_INS13_ILi2ELi4ELi3EEES16_NSU_INS5_IJS17_S1K_EEENS5_IJS1K_SC_EEEEEEENS4_17SM75_U32x4_LDSM_NENS4_14SM90_TMA_STOREES1W_NS4_17SM90_U32x4_STSM_NENS4_9Copy_AtomIJS1Z_SJ_EEEvEEEvvEEEEvNT_6ParamsE:
[----:B------:R-:W1:Y:S01]  /*0000*/  LDC R1, c[0x0][0x28] ;  /* 0x00000a00ff017b82 */ /* 0x000e620000000800 */
[----:B------:R-:W2:Y:S07]  /*0010*/  S2R R0, SR_TID.X ;  /* 0x0000000000007919 */ /* 0x000eae0000002100 */
[----:B------:R-:W3:Y:S01]  /*0020*/  LDC.64 R4, c[0x0][0x588] ;  /* 0x00016200ff047b82 */ /* 0x000ee20000000a00 */
[----:B------:R-:W-:Y:S01]  /*0030*/  ELECT P0, URZ, PT ;  /* 0x00000000003f782f */ /* 0x000fe20003800000 */
[----:B------:R-:W-:Y:S01]  /*0040*/  BSSY B0, `(.L_x_0) ;  /* 0x0000016000007945 */ /* 0x000fe20003800000 */
[----:B--2---:R-:W-:-:S02]  /*0050*/  SHF.R.U32.HI R2, RZ, 0x5, R0 ;  /* 0x00000005ff027819 */ /* 0x004fc40000011600 */
[----:B------:R-:W-:-:S03]  /*0060*/  SHF.R.U32.HI R7, RZ, 0x7, R0 ;  /* 0x00000007ff077819 */ /* 0x000fc60000011600 */
[----:B------:R-:W2:Y:S04]  /*0070*/  SHFL.IDX PT, R3, R2, RZ, 0x1f ;  /* 0x00001fff02037589 */ /* 0x000ea800000e0000 */
[----:B------:R-:W4:Y:S01]  /*0080*/  SHFL.IDX PT, R7, R7, RZ, 0x1f ;  /* 0x00001fff07077589 */ /* 0x000f2200000e0000 */
[----:B--2---:R-:W-:Y:S02]  /*0090*/  ISETP.NE.OR P0, PT, R3, RZ, !P0 ;  /* 0x000000ff0300720c */ /* 0x004fe40004705670 */
[----:B------:R-:W-:-:S11]  /*00a0*/  SHF.R.S32.HI R6, RZ, 0x1f, R3 ;  /* 0x0000001fff067819 */ /* 0x000fd60000011403 */
[----:B-1-34-:R-:W-:Y:S05]  /*00b0*/  @P0 BRA `(.L_x_1) ;  /* 0x0000000000380947 */ /* 0x01afea0003800000 */
[----:B------:R-:W-:Y:S02]  /*00c0*/  ULDC.64 UR4, c[0x0][0x198] ;  /* 0x0000660000047ab9 */ /* 0x000fe40000000a00 */
[----:B------:R-:W-:Y:S02]  /*00d0*/  UIADD3 UR6, UP0, UR4, 0xf0, URZ ;  /* 0x000000f004067890 */ /* 0x000fe4000ff1e03f */
[----:B------:R-:W-:Y:S02]  /*00e0*/  UIADD3 UR8, UP1, UR4, 0x1f0, URZ ;  /* 0x000001f004087890 */ /* 0x000fe4000ff3e03f */
[----:B------:R-:W-:Y:S02]  /*00f0*/  UIADD3 UR10, UP2, UR4, 0x3f0, URZ ;  /* 0x000003f0040a7890 */ /* 0x000fe4000ff5e03f */
[----:B------:R-:W-:Y:S02]  /*0100*/  UIADD3 UR4, UP3, UR4, 0x4f0, URZ ;  /* 0x000004f004047890 */ /* 0x000fe4000ff7e03f */
[----:B------:R-:W-:-:S02]  /*0110*/  UIADD3.X UR7, URZ, UR5, URZ, UP0, !UPT ;  /* 0x000000053f077290 */ /* 0x000fc400087fe43f */
[----:B------:R-:W-:Y:S02]  /*0120*/  UIADD3.X UR9, URZ, UR5, URZ, UP1, !UPT ;  /* 0x000000053f097290 */ /* 0x000fe40008ffe43f */
[----:B------:R-:W-:Y:S02]  /*0130*/  UIADD3.X UR11, URZ, UR5, URZ, UP2, !UPT ;  /* 0x000000053f0b7290 */ /* 0x000fe400097fe43f */
[----:B------:R-:W-:-:S03]  /*0140*/  UIADD3.X UR5, URZ, UR5, URZ, UP3, !UPT ;  /* 0x000000053f057290 */ /* 0x000fc60009ffe43f */
[----:B------:R1:W-:Y:S02]  /*0150*/  UTMACCTL.PF [UR6] ;  /* 0x00000000060079b9 */ /* 0x0003e40008040000 */
[----:B------:R1:W-:Y:S02]  /*0160*/  UTMACCTL.PF [UR8] ;  /* 0x00000000080079b9 */ /* 0x0003e40008040000 */
[----:B------:R1:W-:Y:S02]  /*0170*/  UTMACCTL.PF [UR10] ;  /* 0x000000000a0079b9 */ /* 0x0003e40008040000 */
[----:B------:R1:W-:Y:S02]  /*0180*/  UTMACCTL.PF [UR4] ;  /* 0x00000000040079b9 */ /* 0x0003e40008040000 */
[----:B-1----:R-:W-:Y:S01]  /*0190*/  NOP ;  /* 0x0000000000007918 */ /* 0x002fe20000000000 */
.L_x_1:
[----:B------:R-:W-:Y:S05]  /*01a0*/  BSYNC B0 ;  /* 0x0000000000007941 */ /* 0x000fea0003800000 */
.L_x_0:
[----:B------:R-:W-:Y:S01]  /*01b0*/  ULDC.64 UR4, c[0x0][0x590] ;  /* 0x0001640000047ab9 */ /* 0x000fe20000000a00 */
[----:B------:R-:W-:Y:S01]  /*01c0*/  LEA.HI R6, R6, R3, RZ, 0x2 ;  /* 0x0000000306067211 */ /* 0x000fe200078f10ff */
[----:B------:R-:W-:Y:S01]  /*01d0*/  ULDC.64 UR54, c[0x0][0x208] ;  /* 0x0000820000367ab9 */ /* 0x000fe20000000a00 */
[----:B------:R-:W-:Y:S01]  /*01e0*/  ISETP.NE.U32.AND P1, PT, RZ, UR4, PT ;  /* 0x00000004ff007c0c */ /* 0x000fe2000bf25070 */
[----:B------:R-:W-:Y:S01]  /*01f0*/  IMAD.MOV.U32 R8, RZ, RZ, R4 ;  /* 0x000000ffff087224 */ /* 0x000fe200078e0004 */
[----:B------:R-:W-:Y:S01]  /*0200*/  LOP3.LUT R6, R6, 0xfffffffc, RZ, 0xc0, !PT ;  /* 0xfffffffc06067812 */ /* 0x000fe200078ec0ff */
[----:B------:R-:W-:Y:S01]  /*0210*/  IMAD.MOV.U32 R9, RZ, RZ, R5 ;  /* 0x000000ffff097224 */ /* 0x000fe200078e0005 */
[----:B------:R-:W-:Y:S02]  /*0220*/  ISETP.NE.AND.EX P2, PT, RZ, UR5, PT, P1 ;  /* 0x00000005ff007c0c */ /* 0x000fe4000bf45310 */
[----:B------:R-:W-:Y:S01]  /*0230*/  PRMT R10, RZ, 0x7610, R10 ;  /* 0x00007610ff0a7816 */ /* 0x000fe2000000000a */
[----:B------:R-:W-:-:S10]  /*0240*/  IMAD.IADD R3, R3, 0x1, -R6 ;  /* 0x0000000103037824 */ /* 0x000fd400078e0a06 */
[----:B------:R-:W-:Y:S05]  /*0250*/  @P2 BRA `(.L_x_2) ;  /* 0x0000000000302947 */ /* 0x000fea0003800000 */
[----:B------:R-:W-:Y:S02]  /*0260*/  ULDC.64 UR6, c[0x0][0x588] ;  /* 0x0001620000067ab9 */ /* 0x000fe40000000a00 */
[----:B------:R-:W-:-:S04]  /*0270*/  ISETP.NE.U32.AND P0, PT, RZ, UR6, PT ;  /* 0x00000006ff007c0c */ /* 0x000fc8000bf05070 */
[----:B------:R-:W-:-:S13]  /*0280*/  ISETP.NE.AND.EX P0, PT, RZ, UR7, PT, P0 ;  /* 0x00000007ff007c0c */ /* 0x000fda000bf05300 */
[----:B------:R-:W-:Y:S05]  /*0290*/  @!P0 BRA `(.L_x_3) ;  /* 0x0000000000108947 */ /* 0x000fea0003800000 */
[----:B------:R-:W2:Y:S01]  /*02a0*/  LDG.E R6, desc[UR54][R8.64] ;  /* 0x0000003608067981 */ /* 0x000ea2000c1e1900 */
[----:B------:R-:W-:Y:S01]  /*02b0*/  IMAD.MOV.U32 R10, RZ, RZ, 0x1 ;  /* 0x00000001ff0a7424 */ /* 0x000fe200078e00ff */
[----:B--2---:R-:W-:Y:S01]  /*02c0*/  FSETP.NEU.AND P3, PT, R6, RZ, PT ;  /* 0x000000ff0600720b */ /* 0x004fe20003f6d000 */
[----:B------:R-:W-:-:S12]  /*02d0*/  BRA `(.L_x_2) ;  /* 0x0000000000107947 */ /* 0x000fd80003800000 */
.L_x_3:
[----:B------:R-:W-:Y:S01]  /*02e0*/  ULDC UR6, c[0x0][0x580] ;  /* 0x0001600000067ab9 */ /* 0x000fe20000000800 */
[----:B------:R-:W-:Y:S01]  /*02f0*/  IMAD.MOV.U32 R10, RZ, RZ, 0x1 ;  /* 0x00000001ff0a7424 */ /* 0x000fe200078e00ff */
[----:B------:R-:W-:Y:S02]  /*0300*/  FSETP.NEU.AND P3, PT, RZ, UR6, PT ;  /* 0x00000006ff007c0b */ /* 0x000fe4000bf6d000 */
[----:B------:R-:W-:-:S11]  /*0310*/  CS2R R8, SRZ ;  /* 0x0000000000087805 */ /* 0x000fd6000001ff00 */
.L_x_2:
[----:B------:R-:W-:Y:S01]  /*0320*/  ISETP.NE.U32.AND P0, PT, R8, RZ, PT ;  /* 0x000000ff0800720c */ /* 0x000fe20003f05070 */
[----:B------:R-:W-:Y:S01]  /*0330*/  IMAD.MOV.U32 R6, RZ, RZ, 0x1 ;  /* 0x00000001ff067424 */ /* 0x000fe200078e00ff */
[----:B------:R-:W-:Y:S02]  /*0340*/  ISETP.NE.AND.EX P1, PT, RZ, UR5, PT, P1 ;  /* 0x00000005ff007c0c */ /* 0x000fe4000bf25310 */
[----:B------:R-:W-:-:S13]  /*0350*/  ISETP.NE.AND.EX P0, PT, R9, RZ, PT, P0 ;  /* 0x000000ff0900720c */ /* 0x000fda0003f05300 */
[----:B------:R-:W-:Y:S05]  /*0360*/  @P0 BRA P1, `(.L_x_4) ;  /* 0x0000000000300947 */ /* 0x000fea0000800000 */
[----:B------:R-:W-:Y:S02]  /*0370*/  ISETP.NE.U32.AND P1, PT, RZ, UR4, PT ;  /* 0x00000004ff007c0c */ /* 0x000fe4000bf25070 */
[----:B------:R-:W-:Y:S02]  /*0380*/  ISETP.NE.U32.AND P0, PT, R8, RZ, PT ;  /* 0x000000ff0800720c */ /* 0x000fe40003f05070 */
[----:B------:R-:W-:Y:S02]  /*0390*/  ISETP.NE.AND.EX P1, PT, RZ, UR5, PT, P1 ;  /* 0x00000005ff007c0c */ /* 0x000fe4000bf25310 */
[----:B------:R-:W-:Y:S02]  /*03a0*/  PRMT R6, R10, 0x9910, RZ ;  /* 0x000099100a067816 */ /* 0x000fe400000000ff */
[----:B------:R-:W-:Y:S02]  /*03b0*/  ISETP.NE.AND.EX P0, PT, R9, RZ, PT, P0 ;  /* 0x000000ff0900720c */ /* 0x000fe40003f05300 */
[----:B------:R-:W-:-:S02]  /*03c0*/  ISETP.NE.AND P4, PT, R6, RZ, PT ;  /* 0x000000ff0600720c */ /* 0x000fc40003f85270 */
[----:B------:R-:W-:Y:S02]  /*03d0*/  SEL R9, RZ, 0xffffffff, P3 ;  /* 0xffffffffff097807 */ /* 0x000fe40001800000 */
[----:B------:R-:W-:-:S04]  /*03e0*/  SEL R6, RZ, 0xffffffff, P0 ;  /* 0xffffffffff067807 */ /* 0x000fc80000000000 */
[----:B------:R-:W-:-:S04]  /*03f0*/  @P1 SEL R9, R6, R9, !P4 ;  /* 0x0000000906091207 */ /* 0x000fc80006000000 */
[----:B------:R-:W-:-:S04]  /*0400*/  LOP3.LUT R9, R9, 0x1, RZ, 0xc0, !PT ;  /* 0x0000000109097812 */ /* 0x000fc800078ec0ff */
[----:B------:R-:W-:-:S04]  /*0410*/  ISETP.NE.U32.AND P0, PT, R9, 0x1, PT ;  /* 0x000000010900780c */ /* 0x000fc80003f05070 */
[----:B------:R-:W-:-:S09]  /*0420*/  SEL R6, RZ, 0x1, !P0 ;  /* 0x00000001ff067807 */ /* 0x000fd20004000000 */
.L_x_4:
[----:B------:R-:W1:Y:S02]  /*0430*/  SHFL.IDX PT, R9, R2, RZ, 0x1f ;  /* 0x00001fff02097589 */ /* 0x000e6400000e0000 */
[----:B-1----:R-:W-:-:S13]  /*0440*/  ISETP.NE.AND P0, PT, R9, RZ, PT ;  /* 0x000000ff0900720c */ /* 0x002fda0003f05270 */
[----:B------:R-:W-:Y:S05]  /*0450*/  @P0 BRA `(.L_x_5) ;  /* 0x0000000000680947 */ /* 0x000fea0003800000 */
[----:B------:R-:W1:Y:S01]  /*0460*/  S2UR UR8, SR_CgaCtaId ;  /* 0x00000000000879c3 */ /* 0x000e620000008800 */
[----:B------:R-:W-:Y:S01]  /*0470*/  UMOV UR4, 0x400 ;  /* 0x0000040000047882 */ /* 0x000fe20000000000 */
[----:B------:R-:W-:Y:S01]  /*0480*/  UMOV UR5, 0x1 ;  /* 0x0000000100057882 */ /* 0x000fe20000000000 */
[----:B------:R-:W-:Y:S01]  /*0490*/  UMOV UR6, 0x4 ;  /* 0x0000000400067882 */ /* 0x000fe20000000000 */
[----:B------:R-:W-:Y:S01]  /*04a0*/  ELECT P0, URZ, PT ;  /* 0x00000000003f782f */ /* 0x000fe20003800000 */
[----:B------:R-:W-:-:S04]  /*04b0*/  UIADD3 UR6, -UR6, 0x100000, URZ ;  /* 0x0010000006067890 */ /* 0x000fc8000fffe13f */
[----:B------:R-:W-:Y:S02]  /*04c0*/  USHF.L.U32 UR7, UR6, 0xb, URZ ;  /* 0x0000000b06077899 */ /* 0x000fe4000800063f */
[----:B------:R-:W-:Y:S02]  /*04d0*/  USHF.L.U32 UR6, UR6, 0x1, URZ ;  /* 0x0000000106067899 */ /* 0x000fe4000800063f */
[----:B-1----:R-:W-:Y:S02]  /*04e0*/  ULEA UR8, UR8, UR4, 0x18 ;  /* 0x0000000408087291 */ /* 0x002fe4000f8ec03f */
[----:B------:R-:W-:-:S04]  /*04f0*/  UIADD3 UR4, -UR5, 0x100000, URZ ;  /* 0x0010000005047890 */ /* 0x000fc8000fffe13f */
[----:B------:R-:W-:Y:S02]  /*0500*/  USHF.L.U32 UR5, UR4, 0xb, URZ ;  /* 0x0000000b04057899 */ /* 0x000fe4000800063f */
[----:B------:R-:W-:Y:S01]  /*0510*/  USHF.L.U32 UR4, UR4, 0x1, URZ ;  /* 0x0000000104047899 */ /* 0x000fe2000800063f */
[----:B------:R-:W1:Y:S11]  /*0520*/  FENCE.VIEW.ASYNC.S ;  /* 0x00000000000073c6 */ /* 0x000e760000000000 */
[----:B-1----:R1:W2:Y:S01]  /*0530*/  SYNCS.EXCH.64 URZ, [UR8], UR4 ;  /* 0x00000004083f75b2 */ /* 0x0022a20008000100 */
[----:B------:R1:W3:Y:S01]  /*0540*/  SYNCS.EXCH.64 URZ, [UR8+0x30], UR6 ;  /* 0x00003006083f75b2 */ /* 0x0002e20008000100 */
[----:B------:R1:W4:Y:S01]  /*0550*/  SYNCS.EXCH.64 URZ, [UR8+0x8], UR4 ;  /* 0x00000804083f75b2 */ /* 0x0003220008000100 */
[----:B------:R1:W1:Y:S01]  /*0560*/  SYNCS.EXCH.64 URZ, [UR8+0x38], UR6 ;  /* 0x00003806083f75b2 */ /* 0x0002620008000100 */
        /* <DEDUP_REMOVED lines=8> */
[----:B------:R-:W-:Y:S01]  /*05f0*/  NOP ;  /* 0x0000000000007918 */ /* 0x000fe20000000000 */
.L_x_5:
[----:B------:R-:W5:Y:S01]  /*0600*/  SHFL.IDX PT, R8, R2, RZ, 0x1f ;  /* 0x00001fff02087589 */ /* 0x000f6200000e0000 */
[----:B------:R-:W-:Y:S01]  /*0610*/  NOP ;  /* 0x0000000000007918 */ /* 0x000fe20000000000 */
[----:B-----5:R-:W-:-:S13]  /*0620*/  ISETP.NE.AND P0, PT, R8, RZ, PT ;  /* 0x000000ff0800720c */ /* 0x020fda0003f05270 */
[----:B------:R-:W-:Y:S05]  /*0630*/  @P0 BRA `(.L_x_6) ;  /* 0x0000000000580947 */ /* 0x000fea0003800000 */
[----:B-1----:R-:W1:Y:S01]  /*0640*/  S2UR UR5, SR_CgaCtaId ;  /* 0x00000000000579c3 */ /* 0x002e620000008800 */
[----:B------:R-:W-:Y:S01]  /*0650*/  UMOV UR4, 0x400 ;  /* 0x0000040000047882 */ /* 0x000fe20000000000 */
[----:B------:R-:W-:Y:S01]  /*0660*/  UMOV UR6, 0x20 ;  /* 0x0000002000067882 */ /* 0x000fe20000000000 */
[----:B------:R-:W-:Y:S01]  /*0670*/  UMOV UR7, 0x100 ;  /* 0x0000010000077882 */ /* 0x000fe20000000000 */
[----:B------:R-:W-:Y:S01]  /*0680*/  ELECT P0, URZ, PT ;  /* 0x00000000003f782f */ /* 0x000fe20003800000 */
[----:B-1----:R-:W-:Y:S02]  /*0690*/  ULEA UR8, UR5, UR4, 0x18 ;  /* 0x0000000405087291 */ /* 0x002fe4000f8ec03f */
[----:B------:R-:W-:-:S04]  /*06a0*/  UIADD3 UR4, -UR6, 0x100000, URZ ;  /* 0x0010000006047890 */ /* 0x000fc8000fffe13f */
[----:B------:R-:W-:Y:S02]  /*06b0*/  USHF.L.U32 UR5, UR4, 0xb, URZ ;  /* 0x0000000b04057899 */ /* 0x000fe4000800063f */
[----:B------:R-:W-:Y:S02]  /*06c0*/  USHF.L.U32 UR4, UR4, 0x1, URZ ;  /* 0x0000000104047899 */ /* 0x000fe4000800063f */
[----:B------:R-:W-:-:S04]  /*06d0*/  UIADD3 UR6, -UR7, 0x100000, URZ ;  /* 0x0010000007067890 */ /* 0x000fc8000fffe13f */
[----:B------:R-:W-:Y:S02]  /*06e0*/  USHF.L.U32 UR7, UR6, 0xb, URZ ;  /* 0x0000000b06077899 */ /* 0x000fe4000800063f */
[----:B------:R-:W-:Y:S01]  /*06f0*/  USHF.L.U32 UR6, UR6, 0x1, URZ ;  /* 0x0000000106067899 */ /* 0x000fe2000800063f */
[----:B------:R-:W1:Y:S03]  /*0700*/  FENCE.VIEW.ASYNC.S ;  /* 0x00000000000073c6 */ /* 0x000e660000000000 */
[----:B-1----:R1:W1:Y:S08]  /*0710*/  SYNCS.EXCH.64 URZ, [UR8+0x60], UR4 ;  /* 0x00006004083f75b2 */ /* 0x0022700008000100 */
        /* <DEDUP_REMOVED lines=8> */
.L_x_6:
[----:B------:R-:W-:Y:S01]  /*07a0*/  SHF.R.S32.HI R11, RZ, 0x1f, R0 ;  /* 0x0000001fff0b7819 */ /* 0x000fe20000011400 */
[----:B------:R-:W5:Y:S01]  /*07b0*/  SHFL.IDX PT, R2, R2, RZ, 0x1f ;  /* 0x00001fff02027589 */ /* 0x000f6200000e0000 */
[----:B-1----:R-:W1:Y:S01]  /*07c0*/  S2UR UR8, SR_CTAID.X ;  /* 0x00000000000879c3 */ /* 0x002e620000002500 */
[----:B------:R-:W-:Y:S02]  /*07d0*/  ELECT P0, URZ, PT ;  /* 0x00000000003f782f */ /* 0x000fe40003800000 */
[----:B------:R-:W-:Y:S01]  /*07e0*/  LEA.HI R11, R11, R0, RZ, 0x7 ;  /* 0x000000000b0b7211 */ /* 0x000fe200078f38ff */
[----:B------:R-:W2:Y:S01]  /*07f0*/  S2R R8, SR_CTAID.Y ;  /* 0x0000000000087919 */ /* 0x000ea20000002600 */
[----:B------:R-:W-:Y:S01]  /*0800*/  SHF.R.S32.HI R10, RZ, 0x1f, R9 ;  /* 0x0000001fff0a7819 */ /* 0x000fe20000011409 */
[----:B------:R-:W-:Y:S01]  /*0810*/  ULDC UR4, c[0x0][0x150] ;  /* 0x0000540000047ab9 */ /* 0x000fe20000000800 */
[----:B------:R-:W-:Y:S01]  /*0820*/  LOP3.LUT R11, R11, 0xffffff80, RZ, 0xc0, !PT ;  /* 0xffffff800b0b7812 */ /* 0x000fe200078ec0ff */
[----:B------:R-:W-:Y:S01]  /*0830*/  IMAD.MOV.U32 R89, RZ, RZ, 0x1 ;  /* 0x00000001ff597424 */ /* 0x000fe200078e00ff */
[----:B------:R-:W-:Y:S01]  /*0840*/  LEA.HI R10, R10, R9, RZ, 0x2 ;  /* 0x000000090a0a7211 */ /* 0x000fe200078f10ff */
[----:B------:R-:W3:Y:S01]  /*0850*/  LDC R14, c[0x0][0x144] ;  /* 0x00005100ff0e7b82 */ /* 0x000ee20000000800 */
[----:B------:R-:W-:Y:S01]  /*0860*/  ISETP.NE.AND P4, PT, R3, RZ, PT ;  /* 0x000000ff0300720c */ /* 0x000fe20003f85270 */
[----:B------:R-:W-:Y:S01]  /*0870*/  IMAD.IADD R12, R0, 0x1, -R11 ;  /* 0x00000001000c7824 */ /* 0x000fe200078e0a0b */
[----:B------:R-:W-:Y:S01]  /*0880*/  LOP3.LUT R10, R10, 0x3ffffffc, RZ, 0xc0, !PT ;  /* 0x3ffffffc0a0a7812 */ /* 0x000fe200078ec0ff */
[----:B------:R-:W-:Y:S01]  /*0890*/  NOP ;  /* 0x0000000000007918 */ /* 0x000fe20000000000 */
[----:B------:R-:W-:Y:S01]  /*08a0*/  ISETP.NE.AND P5, PT, R7, RZ, PT ;  /* 0x000000ff0700720c */ /* 0x000fe20003fa5270 */
[----:B------:R-:W-:Y:S01]  /*08b0*/  UMOV UR37, 0x1 ;  /* 0x0000000100257882 */ /* 0x000fe20000000000 */
[----:B------:R-:W-:Y:S01]  /*08c0*/  SHF.R.S32.HI R11, RZ, 0x1f, R12 ;  /* 0x0000001fff0b7819 */ /* 0x000fe2000001140c */
[----:B------:R-:W-:-:S03]  /*08d0*/  IMAD.IADD R10, R9, 0x1, -R10 ;  /* 0x00000001090a7824 */ /* 0x000fc600078e0a0a */
[----:B------:R-:W-:Y:S02]  /*08e0*/  LEA.HI R11, R11, R12, RZ, 0x3 ;  /* 0x0000000c0b0b7211 */ /* 0x000fe400078f18ff */
[----:B-----5:R-:W-:Y:S02]  /*08f0*/  ISETP.NE.OR P0, PT, R2, RZ, !P0 ;  /* 0x000000ff0200720c */ /* 0x020fe40004705670 */
[----:B-1----:R-:W-:Y:S02]  /*0900*/  I2FP.F32.U32 R13, UR8 ;  /* 0x00000008000d7c45 */ /* 0x002fe40008201000 */
[--C-:B------:R-:W-:Y:S02]  /*0910*/  SHF.R.S32.HI R2, RZ, 0x3, R11.reuse ;  /* 0x00000003ff027819 */ /* 0x100fe4000001140b */
[----:B------:R-:W-:Y:S01]  /*0920*/  SHF.R.S32.HI R11, RZ, 0x1f, R11 ;  /* 0x0000001fff0b7819 */ /* 0x000fe2000001140b */
[----:B------:R-:W-:Y:S01]  /*0930*/  FMUL R13, R13, UR4 ;  /* 0x000000040d0d7c20 */ /* 0x000fe20008400000 */
[----:B------:R-:W-:-:S02]  /*0940*/  ULDC UR4, c[0x0][0x154] ;  /* 0x0000550000047ab9 */ /* 0x000fc40000000800 */
[----:B------:R-:W-:-:S03]  /*0950*/  LEA.HI R11, R11, R2, RZ, 0x2 ;  /* 0x000000020b0b7211 */ /* 0x000fc600078f10ff */
[----:B------:R-:W1:Y:S01]  /*0960*/  F2I.U32.TRUNC.NTZ R13, R13 ;  /* 0x0000000d000d7305 */ /* 0x000e62000020f000 */
[----:B------:R-:W-:Y:S01]  /*0970*/  LOP3.LUT R11, R11, 0xfffffffc, RZ, 0xc0, !PT ;  /* 0xfffffffc0b0b7812 */ /* 0x000fe200078ec0ff */
[----:B------:R-:W-:Y:S01]  /*0980*/  VOTEU.ALL UP0, P0 ;  /* 0x00000000003f7886 */ /* 0x000fe20000000000 */
[----:B------:R-:W-:-:S03]  /*0990*/  VOTEU.ALL UP1, P0 ;  /* 0x00000000003f7886 */ /* 0x000fc60000020000 */
[----:B------:R-:W-:Y:S01]  /*09a0*/  IMAD.IADD R11, R2, 0x1, -R11 ;  /* 0x00000001020b7824 */ /* 0x000fe200078e0a0b */
[----:B------:R-:W5:Y:S01]  /*09b0*/  @!UP0 S2UR UR7, SR_CgaCtaId ;  /* 0x00000000000789c3 */ /* 0x000f620000008800 */
[----:B------:R-:W-:-:S03]  /*09c0*/  @!UP0 UMOV UR6, 0x400 ;  /* 0x0000040000068882 */ /* 0x000fc60000000000 */
[----:B------:R-:W-:Y:S02]  /*09d0*/  LEA R88, R10, R11, 0x2 ;  /* 0x0000000b0a587211 */ /* 0x000fe400078e10ff */
[----:B--2---:R-:W-:Y:S02]  /*09e0*/  I2FP.F32.U32 R10, R8 ;  /* 0x00000008000a7245 */ /* 0x004fe40000201000 */
[----:B------:R-:W-:Y:S01]  /*09f0*/  LEA.HI R2, R88, R88, RZ, 0x1 ;  /* 0x0000005858027211 */ /* 0x000fe200078f08ff */
[----:B-1----:R-:W-:Y:S01]  /*0a00*/  IMAD.MOV R17, RZ, RZ, -R13 ;  /* 0x000000ffff117224 */ /* 0x002fe200078e0a0d */
[----:B------:R-:W1:Y:S01]  /*0a10*/  LDC R11, c[0x0][0x148] ;  /* 0x00005200ff0b7b82 */ /* 0x000e620000000800 */
[----:B------:R-:W-:Y:S01]  /*0a20*/  FMUL R15, R10, UR4 ;  /* 0x000000040a0f7c20 */ /* 0x000fe20008400000 */
[----:B------:R-:W-:Y:S01]  /*0a30*/  LOP3.LUT R13, R2, 0xfffffffe, RZ, 0xc0, !PT ;  /* 0xfffffffe020d7812 */ /* 0x000fe200078ec0ff */
[----:B---3--:R-:W-:Y:S01]  /*0a40*/  IMAD R10, R14, R17, UR8 ;  /* 0x000000080e0a7e24 */ /* 0x008fe2000f8e0211 */
[----:B------:R-:W-:-:S02]  /*0a50*/  UMOV UR4, 0x20 ;  /* 0x0000002000047882 */ /* 0x000fc40000000000 */
[----:B------:R-:W-:-:S04]  /*0a60*/  @!UP0 UIADD3 UR4, -UR4, 0x100000, URZ ;  /* 0x0010000004048890 */ /* 0x000fc8000fffe13f */
[----:B------:R-:W-:Y:S02]  /*0a70*/  @!UP0 USHF.L.U32 UR5, UR4, 0xb, URZ ;  /* 0x0000000b04058899 */ /* 0x000fe4000800063f */
[----:B------:R-:W-:Y:S01]  /*0a80*/  @!UP0 USHF.L.U32 UR4, UR4, 0x1, URZ ;  /* 0x0000000104048899 */ /* 0x000fe2000800063f */
[C---:B------:R-:W-:Y:S01]  /*0a90*/  IMAD.IADD R13, R88.reuse, 0x1, -R13 ;  /* 0x00000001580d7824 */ /* 0x040fe200078e0a0d */
[----:B------:R-:W2:Y:S01]  /*0aa0*/  F2I.U32.TRUNC.NTZ R15, R15 ;  /* 0x0000000f000f7305 */ /* 0x000ea2000020f000 */
[----:B------:R-:W3:Y:S03]  /*0ab0*/  LDC R14, c[0x0][0x140] ;  /* 0x00005000ff0e7b82 */ /* 0x000ee60000000800 */
[----:B------:R-:W-:Y:S01]  /*0ac0*/  ISETP.NE.AND P1, PT, R13, R10, PT ;  /* 0x0000000a0d00720c */ /* 0x000fe20003f25270 */
[----:B------:R-:W-:Y:S01]  /*0ad0*/  IMAD.SHL.U32 R13, R88, 0x4, RZ ;  /* 0x00000004580d7824 */ /* 0x000fe200078e00ff */
[----:B-----5:R-:W-:Y:S01]  /*0ae0*/  @!UP0 ULEA UR6, UR7, UR6, 0x18 ;  /* 0x0000000607068291 */ /* 0x020fe2000f8ec03f */
[----:B------:R-:W-:Y:S01]  /*0af0*/  VOTEU.ALL UP0, P0 ;  /* 0x00000000003f7886 */ /* 0x000fe20000000000 */
[----:B------:R-:W-:-:S02]  /*0b00*/  LOP3.LUT P0, RZ, R12, 0x7, RZ, 0xc0, !PT ;  /* 0x000000070cff7812 */ /* 0x000fc4000780c0ff */
[----:B------:R-:W-:Y:S01]  /*0b10*/  LOP3.LUT R88, R88, 0xc, R13, 0x78, !PT ;  /* 0x0000000c58587812 */ /* 0x000fe200078e780d */
[----:B--2---:R-:W-:-:S03]  /*0b20*/  IMAD.MOV R24, RZ, RZ, -R15 ;  /* 0x000000ffff187224 */ /* 0x004fc600078e0a0f */
[----:B------:R-:W-:-:S03]  /*0b30*/  ISETP.LT.U32.AND P0, PT, R88, 0x2, !P0 ;  /* 0x000000025800780c */ /* 0x000fc60004701070 */
[----:B------:R-:W-:Y:S01]  /*0b40*/  @P1 LEA.HI R2, R88, R88, RZ, 0x1 ;  /* 0x0000005858021211 */ /* 0x000fe200078f08ff */
[----:B-1----:R-:W-:Y:S01]  /*0b50*/  IMAD R13, R11, R24, R8 ;  /* 0x000000180b0d7224 */ /* 0x002fe200078e0208 */
[----:B------:R-:W1:Y:S02]  /*0b60*/  FENCE.VIEW.ASYNC.S ;  /* 0x00000000000073c6 */ /* 0x000e640000000000 */
[----:B-1----:R1:W2:Y:S01]  /*0b70*/  @!UP0 SYNCS.EXCH.64 URZ, [UR6+0xa0], UR4 ;  /* 0x0000a004063f85b2 */ /* 0x0022a20008000100 */
[----:B------:R-:W-:Y:S02]  /*0b80*/  @P1 SHF.R.S32.HI R2, RZ, 0x1, R2 ;  /* 0x00000001ff021819 */ /* 0x000fe40000011402 */
[----:B---3--:R-:W-:Y:S01]  /*0b90*/  ISETP.EQ.U32.AND P3, PT, R14, 0x1, PT ;  /* 0x000000010e00780c */ /* 0x008fe20003f62070 */
[----:B------:R-:W-:Y:S01]  /*0ba0*/  VIADD R14, R7, 0xffffffff ;  /* 0xffffffff070e7836 */ /* 0x000fe20000000000 */
[----:B------:R-:W-:Y:S02]  /*0bb0*/  @P1 ISETP.NE.AND P6, PT, R2, R13, PT ;  /* 0x0000000d0200120c */ /* 0x000fe40003fc5270 */
[----:B------:R-:W-:-:S02]  /*0bc0*/  SEL R2, RZ, 0x1, !P0 ;  /* 0x00000001ff027807 */ /* 0x000fc40004000000 */
[----:B------:R-:W-:Y:S02]  /*0bd0*/  @P1 SEL R89, RZ, 0x1, P6 ;  /* 0x00000001ff591807 */ /* 0x000fe40003000000 */
[C---:B------:R-:W-:Y:S02]  /*0be0*/  ISETP.EQ.OR P1, PT, R3.reuse, 0x3, !P4 ;  /* 0x000000030300780c */ /* 0x040fe40006722670 */
[----:B------:R-:W-:Y:S01]  /*0bf0*/  ISETP.EQ.AND P6, PT, R3, 0x2, !P5 ;  /* 0x000000020300780c */ /* 0x000fe20006fc2270 */
[----:B------:R1:W3:Y:S01]  /*0c00*/  @!UP1 SYNCS.EXCH.64 URZ, [UR6+0xa8], UR4 ;  /* 0x0000a804063f95b2 */ /* 0x0002e20008000100 */
[----:B------:R-:W-:Y:S01]  /*0c10*/  ISETP.EQ.AND P1, PT, R7, RZ, P1 ;  /* 0x000000ff0700720c */ /* 0x000fe20000f22270 */
[----:B------:R-:W-:Y:S01]  /*0c20*/  NOP ;  /* 0x0000000000007918 */ /* 0x000fe20000000000 */
[----:B------:R-:W-:Y:S02]  /*0c30*/  ISETP.GE.U32.AND P0, PT, R14, 0x2, PT ;  /* 0x000000020e00780c */ /* 0x000fe40003f06070 */
[----:B------:R-:W-:-:S02]  /*0c40*/  SEL R18, RZ, 0x1, !P6 ;  /* 0x00000001ff127807 */ /* 0x000fc40007000000 */
[----:B------:R-:W-:Y:S02]  /*0c50*/  SEL R19, RZ, 0x1, !P1 ;  /* 0x00000001ff137807 */ /* 0x000fe40004800000 */
[----:B------:R-:W-:Y:S02]  /*0c60*/  LOP3.LUT R89, R89, R2, RZ, 0xc0, !PT ;  /* 0x0000000259597212 */ /* 0x000fe400078ec0ff */
[----:B------:R-:W-:Y:S02]  /*0c70*/  SEL R18, R18, 0x2, P0 ;  /* 0x0000000212127807 */ /* 0x000fe40000000000 */
[----:B------:R-:W-:Y:S01]  /*0c80*/  SEL R19, R19, 0x2, P0 ;  /* 0x0000000213137807 */ /* 0x000fe20000000000 */
[----:B-12---:R-:W-:Y:S06]  /*0c90*/  @!P3 BRA `(.L_x_7) ;  /* 0x000000000008b947 */ /* 0x006fec0003800000 */
[----:B---34-:R-:W-:Y:S01]  /*0ca0*/  UCGABAR_ARV ;  /* 0x00000000000079c7 */ /* 0x018fe20008000000 */
[----:B------:R-:W-:Y:S05]  /*0cb0*/  BRA `(.L_x_8) ;  /* 0x0000000000047947 */ /* 0x000fea0003800000 */
.L_x_7:
[----:B---34-:R-:W-:Y:S01]  /*0cc0*/  NOP ;  /* 0x0000000000007918 */ /* 0x018fe20000000000 */
.L_x_8:
[----:B------:R-:W1:Y:S01]  /*0cd0*/  LDC R2, c[0x0][0x904] ;  /* 0x00024100ff027b82 */ /* 0x000e620000000800 */
[----:B------:R-:W-:Y:S02]  /*0ce0*/  IMAD.U32 R12, RZ, RZ, UR8 ;  /* 0x00000008ff0c7e24 */ /* 0x000fe4000f8e00ff */
[----:B------:R-:W-:Y:S01]  /*0cf0*/  IMAD.MOV.U32 R13, RZ, RZ, RZ ;  /* 0x000000ffff0d7224 */ /* 0x000fe200078e00ff */
[----:B-1----:R-:W-:-:S04]  /*0d00*/  ISETP.NE.AND P1, PT, R2, 0x1, PT ;  /* 0x000000010200780c */ /* 0x002fc80003f25270 */
[----:B------:R-:W-:-:S09]  /*0d10*/  P2R R7, PR, RZ, 0x2 ;  /* 0x00000002ff077803 */ /* 0x000fd20000000000 */
[----:B------:R-:W1:Y:S01]  /*0d20*/  @P1 LDC R17, c[0x0][0x10] ;  /* 0x00000400ff111b82 */ /* 0x000e620000000800 */
[----:B------:R-:W-:Y:S01]  /*0d30*/  @P1 IMAD.MOV.U32 R9, RZ, RZ, RZ ;  /* 0x000000ffff091224 */ /* 0x000fe200078e00ff */
[----:B------:R-:W-:-:S06]  /*0d40*/  @P1 MOV R15, RZ ;  /* 0x000000ff000f1202 */ /* 0x000fcc0000000f00 */
[----:B------:R-:W2:Y:S01]  /*0d50*/  @!P1 LDC R7, c[0x0][0xc] ;  /* 0x00000300ff079b82 */ /* 0x000ea20000000800 */
[----:B------:R-:W-:Y:S01]  /*0d60*/  ULDC UR4, c[0x0][0xc] ;  /* 0x0000030000047ab9 */ /* 0x000fe20000000800 */
[----:B------:R-:W-:Y:S01]  /*0d70*/  ULDC UR5, c[0x0][0x10] ;  /* 0x0000040000057ab9 */ /* 0x000fe20000000800 */
[----:B------:R-:W-:Y:S01]  /*0d80*/  ULDC UR6, c[0x0][0x14] ;  /* 0x0000050000067ab9 */ /* 0x000fe20000000800 */
[----:B------:R-:W-:-:S04]  /*0d90*/  UIMAD.WIDE.U32 UR4, UR4, UR5, URZ ;  /* 0x00000005040472a5 */ /* 0x000fc8000f8e003f */
[----:B------:R-:W-:Y:S02]  /*0da0*/  UIMAD.WIDE.U32 UR52, UR4, UR6, URZ ;  /* 0x00000006043472a5 */ /* 0x000fe4000f8e003f */
[----:B------:R-:W-:-:S04]  /*0db0*/  UIMAD UR38, UR5, UR6, URZ ;  /* 0x00000006052672a4 */ /* 0x000fc8000f8e023f */
[----:B------:R-:W-:Y:S01]  /*0dc0*/  UIADD3 UR38, UR53, UR38, URZ ;  /* 0x0000002635267290 */ /* 0x000fe2000fffe03f */
[----:B-1----:R-:W-:-:S04]  /*0dd0*/  @P1 IMAD.WIDE.U32 R16, R17, UR8, R8 ;  /* 0x0000000811101c25 */ /* 0x002fc8000f8e0008 */
[----:B------:R-:W-:Y:S02]  /*0de0*/  @P1 IMAD.IADD R17, R17, 0x1, R15 ;  /* 0x0000000111111824 */ /* 0x000fe400078e020f */
[----:B--2---:R-:W-:-:S04]  /*0df0*/  @!P1 IMAD.WIDE.U32 R12, R8, R7, R12 ;  /* 0x00000007080c9225 */ /* 0x004fc800078e000c */
[----:B------:R-:W-:Y:S02]  /*0e00*/  @!P1 IMAD.MOV.U32 R16, RZ, RZ, R12 ;  /* 0x000000ffff109224 */ /* 0x000fe400078e000c */
[----:B------:R-:W-:Y:S01]  /*0e10*/  @!P1 IMAD.MOV.U32 R17, RZ, RZ, R13 ;  /* 0x000000ffff119224 */ /* 0x000fe200078e000d */
[----:B------:R-:W-:Y:S06]  /*0e20*/  @!P3 BRA `(.L_x_9) ;  /* 0x00000000000cb947 */ /* 0x000fec0003800000 */
[----:B------:R-:W-:Y:S01]  /*0e30*/  UCGABAR_WAIT ;  /* 0x0000000000007dc7 */ /* 0x000fe20008000000 */
[----:B------:R-:W-:Y:S01]  /*0e40*/  CCTL.IVALL ;  /* 0x00000000ff00798f */ /* 0x000fe20002000000 */
[----:B------:R-:W-:Y:S05]  /*0e50*/  BRA `(.L_x_10) ;  /* 0x0000000000047947 */ /* 0x000fea0003800000 */
.L_x_9:
[----:B------:R-:W-:Y:S06]  /*0e60*/  BAR.SYNC.DEFER_BLOCKING 0x0 ;  /* 0x0000000000007b1d */ /* 0x000fec0000010000 */
.L_x_10:
[----:B------:R-:W1:Y:S01]  /*0e70*/  S2UR UR36, SR_CgaCtaId ;  /* 0x00000000002479c3 */ /* 0x000e620000008800 */
[----:B------:R-:W-:Y:S04]  /*0e80*/  BSSY B6, `(.L_x_11) ;  /* 0x00006e6000067945 */ /* 0x000fe80003800000 */
[----:B------:R-:W-:Y:S05]  /*0e90*/  @!P5 BRA `(.L_x_12) ;  /* 0x000000440060d947 */ /* 0x000fea0003800000 */
[----:B------:R-:W-:-:S13]  /*0ea0*/  ISETP.GT.U32.AND P0, PT, R14, 0x1, PT ;  /* 0x000000010e00780c */ /* 0x000fda0003f04070 */
[----:B------:R-:W-:Y:S05]  /*0eb0*/  @P0 BRA `(.L_x_13) ;  /* 0x0000006c00880947 */ /* 0x000fea0003800000 */
[----:B------:R-:W-:Y:S01]  /*0ec0*/  ULDC.64 UR4, c[0x0][0x8f8] ;  /* 0x00023e0000047ab9 */ /* 0x000fe20000000a00 */
[----:B------:R-:W-:Y:S01]  /*0ed0*/  UMOV UR47, 0xffffffff ;  /* 0xffffffff002f7882 */ /* 0x000fe20000000000 */
[----:B------:R-:W-:Y:S01]  /*0ee0*/  ISETP.GE.U32.AND P0, PT, R16, UR4, PT ;  /* 0x0000000410007c0c */ /* 0x000fe2000bf06070 */
[----:B------:R-:W-:Y:S01]  /*0ef0*/  IMAD.MOV.U32 R107, RZ, RZ, -0x1 ;  /* 0xffffffffff6b7424 */ /* 0x000fe200078e00ff */
[----:B------:R-:W-:Y:S01]  /*0f00*/  PRMT R90, RZ, 0x7610, R90 ;  /* 0x00007610ff5a7816 */ /* 0x000fe2000000005a */
[----:B------:R-:W-:Y:S01]  /*0f10*/  IMAD.MOV.U32 R104, RZ, RZ, -0x1 ;  /* 0xffffffffff687424 */ /* 0x000fe200078e00ff */
[----:B------:R-:W-:Y:S02]  /*0f20*/  ISETP.GE.U32.AND.EX P0, PT, R17, UR5, PT, P0 ;  /* 0x0000000511007c0c */ /* 0x000fe4000bf06100 */
[----:B------:R-:W-:-:S11]  /*0f30*/  PRMT R3, RZ, 0x7610, R3 ;  /* 0x00007610ff037816 */ /* 0x000fd60000000003 */
[----:B------:R-:W-:Y:S05]  /*0f40*/  @P0 BRA `(.L_x_14) ;  /* 0x0000000400280947 */ /* 0x000fea0003800000 */
[----:B------:R-:W2:Y:S01]  /*0f50*/  LDC.64 R20, c[0x0][0x8d0] ;  /* 0x00023400ff147b82 */ /* 0x000ea20000000a00 */
[----:B------:R-:W-:Y:S02]  /*0f60*/  IMAD.MOV.U32 R4, RZ, RZ, R16 ;  /* 0x000000ffff047224 */ /* 0x000fe400078e0010 */
[----:B------:R-:W-:-:S05]  /*0f70*/  IMAD.MOV.U32 R5, RZ, RZ, R17 ;  /* 0x000000ffff057224 */ /* 0x000fca00078e0011 */
[----:B------:R-:W3:Y:S08]  /*0f80*/  LDC R14, c[0x0][0x8d8] ;  /* 0x00023600ff0e7b82 */ /* 0x000ef00000000800 */
[----:B------:R-:W4:Y:S01]  /*0f90*/  LDC.64 R22, c[0x0][0x8c8] ;  /* 0x00023200ff167b82 */ /* 0x000f220000000a00 */
[----:B--2---:R-:W-:-:S04]  /*0fa0*/  ISETP.NE.U32.AND P0, PT, R20, RZ, PT ;  /* 0x000000ff1400720c */ /* 0x004fc80003f05070 */
[----:B------:R-:W-:-:S13]  /*0fb0*/  ISETP.NE.AND.EX P0, PT, R21, RZ, PT, P0 ;  /* 0x000000ff1500720c */ /* 0x000fda0003f05300 */
[----:B---34-:R-:W-:Y:S05]  /*0fc0*/  @!P0 BRA `(.L_x_15) ;  /* 0x0000000000288947 */ /* 0x018fea0003800000 */
[----:B------:R-:W2:Y:S02]  /*0fd0*/  LDC R3, c[0x0][0x8dc] ;  /* 0x00023700ff037b82 */ /* 0x000ea40000000800 */
[----:B--2---:R-:W-:-:S05]  /*0fe0*/  IADD3 R3, P0, R16, R3, RZ ;  /* 0x0000000310037210 */ /* 0x004fca0007f1e0ff */
[----:B------:R-:W-:-:S04]  /*0ff0*/  IMAD.X R15, RZ, RZ, R17, P0 ;  /* 0x000000ffff0f7224 */ /* 0x000fc800000e0611 */
[----:B------:R-:W-:-:S04]  /*1000*/  IMAD.WIDE.U32 R4, R15, R20, RZ ;  /* 0x000000140f047225 */ /* 0x000fc800078e00ff */
[----:B------:R-:W-:-:S04]  /*1010*/  IMAD.WIDE.U32 R6, P0, R3, R21, R4 ;  /* 0x0000001503067225 */ /* 0x000fc80007800004 */
[----:B------:R-:W-:Y:S01]  /*1020*/  IMAD.WIDE.U32 R4, R3, R20, RZ ;  /* 0x0000001403047225 */ /* 0x000fe200078e00ff */
[----:B------:R-:W-:-:S03]  /*1030*/  MOV R12, R7 ;  /* 0x00000007000c7202 */ /* 0x000fc60000000f00 */
[----:B------:R-:W-:Y:S01]  /*1040*/  IMAD.X R13, RZ, RZ, RZ, P0 ;  /* 0x000000ffff0d7224 */ /* 0x000fe200000e06ff */
[----:B------:R-:W-:-:S05]  /*1050*/  IADD3 RZ, P0, R5, R6, RZ ;  /* 0x0000000605ff7210 */ /* 0x000fca0007f1e0ff */
[----:B------:R-:W-:-:S08]  /*1060*/  IMAD.WIDE.U32.X R4, R15, R21, R12, P0 ;  /* 0x000000150f047225 */ /* 0x000fd000000e040c */
.L_x_15:
[----:B------:R-:W2:Y:S01]  /*1070*/  LDC.64 R26, c[0x0][0x8e8] ;  /* 0x00023a00ff1a7b82 */ /* 0x000ea20000000a00 */
[-CC-:B------:R-:W-:Y:S01]  /*1080*/  SHF.R.U64 R25, R4, R14.reuse, R5.reuse ;  /* 0x0000000e04197219 */ /* 0x180fe20000001205 */
[----:B------:R-:W-:Y:S01]  /*1090*/  ULDC UR4, c[0x0][0x900] ;  /* 0x0002400000047ab9 */ /* 0x000fe20000000800 */
[----:B------:R-:W-:Y:S02]  /*10a0*/  SHF.R.U32.HI R3, RZ, R14, R5 ;  /* 0x0000000eff037219 */ /* 0x000fe40000011605 */
[----:B------:R-:W-:-:S03]  /*10b0*/  IADD3 R7, P0, RZ, -R25, RZ ;  /* 0x80000019ff077210 */ /* 0x000fc60007f1e0ff */
[----:B------:R-:W3:Y:S02]  /*10c0*/  LDC R20, c[0x0][0x8c0] ;  /* 0x00023000ff147b82 */ /* 0x000ee40000000800 */
[----:B------:R-:W-:Y:S02]  /*10d0*/  IMAD.X R3, RZ, RZ, ~R3, P0 ;  /* 0x000000ffff037224 */ /* 0x000fe400000e0e03 */
[----:B------:R-:W-:-:S04]  /*10e0*/  IMAD.WIDE.U32 R4, R7, R22, R16 ;  /* 0x0000001607047225 */ /* 0x000fc800078e0010 */
[----:B------:R-:W4:Y:S01]  /*10f0*/  LDC R14, c[0x0][0x8b0] ;  /* 0x00022c00ff0e7b82 */ /* 0x000f220000000800 */
[----:B------:R-:W-:-:S04]  /*1100*/  IMAD R6, R3, R22, RZ ;  /* 0x0000001603067224 */ /* 0x000fc800078e02ff */
[----:B------:R-:W-:Y:S02]  /*1110*/  IMAD R3, R7, R23, R6 ;  /* 0x0000001707037224 */ /* 0x000fe400078e0206 */
[----:B------:R-:W-:Y:S01]  /*1120*/  IMAD R23, R11, R24, R8 ;  /* 0x000000180b177224 */ /* 0x000fe200078e0208 */
[----:B------:R-:W1:Y:S01]  /*1130*/  LDC R22, c[0x0][0x8a8] ;  /* 0x00022a00ff167b82 */ /* 0x000e620000000800 */
[----:B------:R-:W-:Y:S01]  /*1140*/  IMAD.IADD R3, R5, 0x1, R3 ;  /* 0x0000000105037824 */ /* 0x000fe200078e0203 */
[----:B--2---:R-:W-:-:S04]  /*1150*/  ISETP.NE.U32.AND P0, PT, R26, RZ, PT ;  /* 0x000000ff1a00720c */ /* 0x004fc80003f05070 */
[----:B------:R-:W-:Y:S02]  /*1160*/  ISETP.NE.AND.EX P0, PT, R27, RZ, PT, P0 ;  /* 0x000000ff1b00720c */ /* 0x000fe40003f05300 */
[----:B------:R-:W2:Y:S01]  /*1170*/  LDC R13, c[0x0][0x8f0] ;  /* 0x00023c00ff0d7b82 */ /* 0x000ea20000000800 */
[-CC-:B---3--:R-:W-:Y:S02]  /*1180*/  SHF.R.U64 R12, R4, R20.reuse, R3.reuse ;  /* 0x00000014040c7219 */ /* 0x188fe40000001203 */
[----:B------:R-:W-:-:S05]  /*1190*/  SHF.R.U32.HI R3, RZ, R20, R3 ;  /* 0x00000014ff037219 */ /* 0x000fca0000011603 */
[----:B------:R-:W3:Y:S01]  /*11a0*/  LDC R15, c[0x0][0x8e0] ;  /* 0x00023800ff0f7b82 */ /* 0x000ee20000000800 */
[-CC-:B----4-:R-:W-:Y:S02]  /*11b0*/  SHF.R.U64 R20, R12, R14.reuse, R3.reuse ;  /* 0x0000000e0c147219 */ /* 0x190fe40000001203 */
[----:B------:R-:W-:Y:S01]  /*11c0*/  SHF.R.U32.HI R4, RZ, R14, R3 ;  /* 0x0000000eff047219 */ /* 0x000fe20000011603 */
[----:B------:R-:W-:-:S03]  /*11d0*/  IMAD.MOV.U32 R3, RZ, RZ, -0x1 ;  /* 0xffffffffff037424 */ /* 0x000fc600078e00ff */
[--C-:B------:R-:W-:Y:S01]  /*11e0*/  SHF.R.U64 R14, R20, UR4, R4.reuse ;  /* 0x00000004140e7c19 */ /* 0x100fe20008001204 */
[----:B------:R-:W4:Y:S01]  /*11f0*/  LDC R21, c[0x0][0x8b8] ;  /* 0x00022e00ff157b82 */ /* 0x000f220000000800 */
[----:B------:R-:W-:Y:S02]  /*1200*/  SHF.L.U32 R3, R3, UR4, RZ ;  /* 0x0000000403037c19 */ /* 0x000fe400080006ff */
[----:B------:R-:W-:Y:S01]  /*1210*/  SHF.R.U32.HI R5, RZ, UR4, R4 ;  /* 0x00000004ff057c19 */ /* 0x000fe20008011604 */
[----:B------:R-:W-:Y:S01]  /*1220*/  IMAD.MOV.U32 R4, RZ, RZ, R14 ;  /* 0x000000ffff047224 */ /* 0x000fe200078e000e */
[----:B------:R-:W-:Y:S01]  /*1230*/  LOP3.LUT R3, RZ, R3, RZ, 0x33, !PT ;  /* 0x00000003ff037212 */ /* 0x000fe200078e33ff */
[----:B-1----:R-:W-:Y:S06]  /*1240*/  @!P0 BRA `(.L_x_16) ;  /* 0x0000000000288947 */ /* 0x002fec0003800000 */
[----:B------:R-:W1:Y:S02]  /*1250*/  LDC R9, c[0x0][0x8f4] ;  /* 0x00023d00ff097b82 */ /* 0x000e640000000800 */
[----:B-1----:R-:W-:-:S05]  /*1260*/  IADD3 R9, P0, R14, R9, RZ ;  /* 0x000000090e097210 */ /* 0x002fca0007f1e0ff */
[----:B------:R-:W-:-:S04]  /*1270*/  IMAD.X R11, RZ, RZ, R5, P0 ;  /* 0x000000ffff0b7224 */ /* 0x000fc800000e0605 */
[----:B------:R-:W-:-:S04]  /*1280*/  IMAD.WIDE.U32 R4, R11, R26, RZ ;  /* 0x0000001a0b047225 */ /* 0x000fc800078e00ff */
[----:B------:R-:W-:-:S04]  /*1290*/  IMAD.WIDE.U32 R6, P0, R9, R27, R4 ;  /* 0x0000001b09067225 */ /* 0x000fc80007800004 */
[----:B------:R-:W-:-:S04]  /*12a0*/  IMAD.WIDE.U32 R4, R9, R26, RZ ;  /* 0x0000001a09047225 */ /* 0x000fc800078e00ff */
[----:B------:R-:W-:Y:S01]  /*12b0*/  IMAD.X R9, RZ, RZ, RZ, P0 ;  /* 0x000000ffff097224 */ /* 0x000fe200000e06ff */
[----:B------:R-:W-:Y:S01]  /*12c0*/  IADD3 RZ, P0, R5, R6, RZ ;  /* 0x0000000605ff7210 */ /* 0x000fe20007f1e0ff */
[----:B------:R-:W-:-:S04]  /*12d0*/  IMAD.MOV.U32 R8, RZ, RZ, R7 ;  /* 0x000000ffff087224 */ /* 0x000fc800078e0007 */
[----:B------:R-:W-:-:S08]  /*12e0*/  IMAD.WIDE.U32.X R4, R11, R27, R8, P0 ;  /* 0x0000001b0b047225 */ /* 0x000fd000000e0408 */
.L_x_16:
[----:B--2---:R-:W-:Y:S01]  /*12f0*/  SHF.R.U64 R4, R4, R13, R5 ;  /* 0x0000000d04047219 */ /* 0x004fe20000001205 */
[----:B------:R-:W-:Y:S01]  /*1300*/  USHF.L.U32 UR4, UR37, UR4, URZ ;  /* 0x0000000425047299 */ /* 0x000fe2000800063f */
[----:B------:R-:W-:Y:S01]  /*1310*/  LOP3.LUT R3, R20, R3, RZ, 0xc0, !PT ;  /* 0x0000000314037212 */ /* 0x000fe200078ec0ff */
[----:B------:R-:W-:Y:S01]  /*1320*/  VIADD R5, R22, 0xffffffff ;  /* 0xffffffff16057836 */ /* 0x000fe20000000000 */
[----:B------:R-:W-:Y:S01]  /*1330*/  SEL R10, R10, R23, !P1 ;  /* 0x000000170a0a7207 */ /* 0x000fe20004800000 */
[----:B------:R-:W-:Y:S01]  /*1340*/  IMAD.MOV R6, RZ, RZ, -R4 ;  /* 0x000000ffff067224 */ /* 0x000fe200078e0a04 */
[----:B------:R-:W-:Y:S01]  /*1350*/  R2UR UR47, R25 ;  /* 0x00000000192f72ca */ /* 0x000fe200000e0000 */
[----:B------:R-:W-:Y:S01]  /*1360*/  IMAD R7, R4, UR4, R3 ;  /* 0x0000000404077c24 */ /* 0x000fe2000f8e0203 */
[----:B------:R-:W-:Y:S01]  /*1370*/  LOP3.LUT R5, R12, R5, RZ, 0xc0, !PT ;  /* 0x000000050c057212 */ /* 0x000fe200078ec0ff */
[----:B---3--:R-:W-:Y:S01]  /*1380*/  IMAD R3, R6, R15, R14 ;  /* 0x0000000f06037224 */ /* 0x008fe200078e020e */
[----:B------:R-:W-:Y:S01]  /*1390*/  MOV R4, 0x1 ;  /* 0x0000000100047802 */ /* 0x000fe20000000f00 */
[----:B----4-:R-:W-:-:S02]  /*13a0*/  IMAD R10, R7, R21, R10 ;  /* 0x00000015070a7224 */ /* 0x010fc400078e020a */
[----:B------:R-:W-:-:S05]  /*13b0*/  IMAD R3, R3, R22, R5 ;  /* 0x0000001603037224 */ /* 0x000fca00078e0205 */
[----:B------:R-:W-:Y:S02]  /*13c0*/  SEL R104, R3, R10, !P1 ;  /* 0x0000000a03687207 */ /* 0x000fe40004800000 */
[----:B------:R-:W-:Y:S02]  /*13d0*/  SEL R107, R10, R3, !P1 ;  /* 0x000000030a6b7207 */ /* 0x000fe40004800000 */
[----:B------:R-:W-:-:S07]  /*13e0*/  PRMT R3, R4, 0x7610, R3 ;  /* 0x0000761004037816 */ /* 0x000fce0000000003 */
.L_x_14:
[----:B------:R-:W-:-:S08]  /*13f0*/  NOP ;  /* 0x0000000000007918 */ /* 0x000fd00000000000 */
[----:B------:R-:W2:Y:S02]  /*1400*/  USETMAXREG.TRY_ALLOC.CTAPOOL UP0, 0xe8 ;  /* 0x000000e8000079c8 */ /* 0x000ea40008000600 */
[----:B--2---:R-:W-:-:S13]  /*1410*/  PLOP3.LUT P0, PT, PT, PT, UP0, 0x80, 0x0 ;  /* 0x000000000000781c */ /* 0x004fda0003f0f008 */
[----:B------:R-:W-:Y:S05]  /*1420*/  @!P0 BRA `(.L_x_14) ;  /* 0xfffffffc00f08947 */ /* 0x000fea000383ffff */
[----:B------:R-:W-:Y:S02]  /*1430*/  ULDC.64 UR4, c[0x0][0x590] ;  /* 0x0001640000047ab9 */ /* 0x000fe40000000a00 */
[----:B------:R-:W-:Y:S02]  /*1440*/  IMAD.U32 R110, RZ, RZ, UR4 ;  /* 0x00000004ff6e7e24 */ /* 0x000fe4000f8e00ff */
[----:B------:R-:W-:-:S03]  /*1450*/  IMAD.U32 R112, RZ, RZ, UR5 ;  /* 0x00000005ff707e24 */ /* 0x000fc6000f8e00ff */
[----:B------:R-:W-:-:S04]  /*1460*/  ISETP.NE.U32.AND P0, PT, R110, RZ, PT ;  /* 0x000000ff6e00720c */ /* 0x000fc80003f05070 */
[----:B------:R-:W-:-:S13]  /*1470*/  ISETP.NE.AND.EX P0, PT, R112, RZ, PT, P0 ;  /* 0x000000ff7000720c */ /* 0x000fda0003f05300 */
[----:B------:R-:W-:Y:S05]  /*1480*/  @P0 BRA `(.L_x_17) ;  /* 0x00000000002c0947 */ /* 0x000fea0003800000 */
[----:B------:R-:W-:Y:S02]  /*1490*/  ULDC.64 UR4, c[0x0][0x588] ;  /* 0x0001620000047ab9 */ /* 0x000fe40000000a00 */
[----:B------:R-:W-:-:S04]  /*14a0*/  ISETP.NE.U32.AND P0, PT, RZ, UR4, PT ;  /* 0x00000004ff007c0c */ /* 0x000fc8000bf05070 */
[----:B------:R-:W-:-:S13]  /*14b0*/  ISETP.NE.AND.EX P0, PT, RZ, UR5, PT, P0 ;  /* 0x00000005ff007c0c */ /* 0x000fda000bf05300 */
[----:B------:R-:W-:Y:S05]  /*14c0*/  @!P0 BRA `(.L_x_18) ;  /* 0x0000000000108947 */ /* 0x000fea0003800000 */
[----:B------:R-:W2:Y:S02]  /*14d0*/  LDC.64 R4, c[0x0][0x588] ;  /* 0x00016200ff047b82 */ /* 0x000ea40000000a00 */
[----:B--2---:R2:W5:Y:S01]  /*14e0*/  LDG.E R91, desc[UR54][R4.64] ;  /* 0x00000036045b7981 */ /* 0x004562000c1e1900 */
[----:B------:R-:W-:Y:S01]  /*14f0*/  IMAD.MOV.U32 R90, RZ, RZ, 0x1 ;  /* 0x00000001ff5a7424 */ /* 0x000fe200078e00ff */
[----:B------:R-:W-:Y:S06]  /*1500*/  BRA `(.L_x_17) ;  /* 0x00000000000c7947 */ /* 0x000fec0003800000 */
.L_x_18:
[----:B------:R-:W-:Y:S01]  /*1510*/  ULDC UR4, c[0x0][0x580] ;  /* 0x0001600000047ab9 */ /* 0x000fe20000000800 */
[----:B------:R-:W-:Y:S02]  /*1520*/  IMAD.MOV.U32 R90, RZ, RZ, 0x1 ;  /* 0x00000001ff5a7424 */ /* 0x000fe400078e00ff */
[----:B------:R-:W-:-:S07]  /*1530*/  IMAD.U32 R91, RZ, RZ, UR4 ;  /* 0x00000004ff5b7e24 */ /* 0x000fce000f8e00ff */
.L_x_17:
[----:B------:R-:W-:Y:S02]  /*1540*/  ULDC.64 UR4, c[0x0][0x5b0] ;  /* 0x00016c0000047ab9 */ /* 0x000fe40000000a00 */
[----:B------:R-:W-:-:S04]  /*1550*/  ISETP.NE.U32.AND P0, PT, RZ, UR4, PT ;  /* 0x00000004ff007c0c */ /* 0x000fc8000bf05070 */
[----:B------:R-:W-:-:S13]  /*1560*/  ISETP.NE.AND.EX P0, PT, RZ, UR5, PT, P0 ;  /* 0x00000005ff007c0c */ /* 0x000fda000bf05300 */
[----:B------:R-:W-:Y:S05]  /*1570*/  @P0 BRA `(.L_x_19) ;  /* 0x0000000000240947 */ /* 0x000fea0003800000 */
[----:B------:R-:W-:Y:S02]  /*1580*/  ULDC.64 UR4, c[0x0][0x5a8] ;  /* 0x00016a0000047ab9 */ /* 0x000fe40000000a00 */
[----:B------:R-:W-:-:S04]  /*1590*/  ISETP.NE.U32.AND P0, PT, RZ, UR4, PT ;  /* 0x00000004ff007c0c */ /* 0x000fc8000bf05070 */
[----:B------:R-:W-:-:S13]  /*15a0*/  ISETP.NE.AND.EX P0, PT, RZ, UR5, PT, P0 ;  /* 0x00000005ff007c0c */ /* 0x000fda000bf05300 */
[----:B------:R-:W-:Y:S05]  /*15b0*/  @!P0 BRA `(.L_x_20) ;  /* 0x00000000000c8947 */ /* 0x000fea0003800000 */
[----:B------:R-:W3:Y:S02]  /*15c0*/  LDC.64 R92, c[0x0][0x5a8] ;  /* 0x00016a00ff5c7b82 */ /* 0x000ee40000000a00 */
[----:B---3--:R3:W5:Y:S01]  /*15d0*/  LDG.E R92, desc[UR54][R92.64] ;  /* 0x000000365c5c7981 */ /* 0x008762000c1e1900 */
[----:B------:R-:W-:Y:S05]  /*15e0*/  BRA `(.L_x_19) ;  /* 0x0000000000087947 */ /* 0x000fea0003800000 */
.L_x_20:
[----:B------:R-:W-:Y:S02]  /*15f0*/  ULDC UR4, c[0x0][0x5a0] ;  /* 0x0001680000047ab9 */ /* 0x000fe40000000800 */
[----:B------:R-:W-:-:S07]  /*1600*/  IMAD.U32 R92, RZ, RZ, UR4 ;  /* 0x00000004ff5c7e24 */ /* 0x000fce000f8e00ff */
.L_x_19:
[----:B------:R-:W-:Y:S01]  /*1610*/  LOP3.LUT P1, RZ, R3, 0xff, RZ, 0xc0, !PT ;  /* 0x000000ff03ff7812 */ /* 0x000fe2000782c0ff */
[----:B------:R-:W-:Y:S01]  /*1620*/  UMOV UR39, URZ ;  /* 0x0000003f00277c82 */ /* 0x000fe20008000000 */
[----:B------:R-:W-:-:S11]  /*1630*/  PLOP3.LUT P0, PT, PT, PT, PT, 0x80, 0x0 ;  /* 0x000000000000781c */ /* 0x000fd60003f0f070 */
[----:B------:R-:W-:Y:S05]  /*1640*/  @!P1 BRA `(.L_x_21) ;  /* 0x0000003800d89947 */ /* 0x000fea0003800000 */
[----:B------:R-:W4:Y:S01]  /*1650*/  LDC R6, c[0x0][0x900] ;  /* 0x00024000ff067b82 */ /* 0x000f220000000800 */
[C---:B------:R-:W-:Y:S01]  /*1660*/  IMAD.SHL.U32 R3, R0.reuse, 0x20, RZ ;  /* 0x0000002000037824 */ /* 0x040fe200078e00ff */
[----:B------:R-:W-:Y:S01]  /*1670*/  ULDC.64 UR4, c[0x0][0x288] ;  /* 0x0000a20000047ab9 */ /* 0x000fe20000000a00 */
[--C-:B--2---:R-:W-:Y:S01]  /*1680*/  SHF.R.U32.HI R5, RZ, 0x1, R0.reuse ;  /* 0x00000001ff057819 */ /* 0x104fe20000011600 */
[----:B------:R-:W-:Y:S01]  /*1690*/  IMAD.U32 R8, RZ, RZ, UR4 ;  /* 0x00000004ff087e24 */ /* 0x000fe2000f8e00ff */
[----:B------:R-:W-:Y:S01]  /*16a0*/  UIADD3 UR4, UR5, 0x3f, URZ ;  /* 0x0000003f05047890 */ /* 0x000fe2000fffe03f */
[----:B------:R-:W-:Y:S01]  /*16b0*/  LOP3.LUT R4, R3, 0xc0, RZ, 0xc0, !PT ;  /* 0x000000c003047812 */ /* 0x000fe200078ec0ff */
[----:B------:R-:W-:Y:S01]  /*16c0*/  IMAD.MOV.U32 R98, RZ, RZ, 0x10 ;  /* 0x00000010ff627424 */ /* 0x000fe200078e00ff */
[----:B---3--:R-:W-:Y:S01]  /*16d0*/  LOP3.LUT R93, R0, 0x3, RZ, 0xc0, !PT ;  /* 0x00000003005d7812 */ /* 0x008fe200078ec0ff */
[----:B------:R-:W-:Y:S01]  /*16e0*/  USHF.R.S32.HI UR5, URZ, 0x1f, UR4 ;  /* 0x0000001f3f057899 */ /* 0x000fe20008011404 */
[----:B------:R-:W-:Y:S01]  /*16f0*/  LOP3.LUT R4, R4, 0x8, R5, 0xf8, !PT ;  /* 0x0000000804047812 */ /* 0x000fe200078ef805 */
[C---:B------:R-:W-:Y:S01]  /*1700*/  IMAD.SHL.U32 R5, R0.reuse, 0x4, RZ ;  /* 0x0000000400057824 */ /* 0x040fe200078e00ff */
[C---:B------:R-:W-:Y:S01]  /*1710*/  LOP3.LUT P0, RZ, R0.reuse, 0x4, RZ, 0xc0, !PT ;  /* 0x0000000400ff7812 */ /* 0x040fe2000780c0ff */
[----:B------:R-:W-:Y:S01]  /*1720*/  ULEA.HI UR5, UR5, UR4, URZ, 0x6 ;  /* 0x0000000405057291 */ /* 0x000fe2000f8f303f */
[----:B------:R-:W-:Y:S01]  /*1730*/  LOP3.LUT R97, R0, 0xff, RZ, 0xc0, !PT ;  /* 0x000000ff00617812 */ /* 0x000fe200078ec0ff */
[----:B------:R-:W-:Y:S01]  /*1740*/  ULDC UR6, c[0x0][0x284] ;  /* 0x0000a10000067ab9 */ /* 0x000fe20000000800 */
[----:B------:R-:W-:Y:S01]  /*1750*/  SHF.R.U32.HI R0, RZ, 0x2, R0 ;  /* 0x00000002ff007819 */ /* 0x000fe20000011600 */
[----:B------:R-:W-:Y:S01]  /*1760*/  USHF.R.S32.HI UR43, URZ, 0x6, UR5 ;  /* 0x000000063f2b7899 */ /* 0x000fe20008011405 */
[----:B------:R-:W-:Y:S01]  /*1770*/  LOP3.LUT R4, R4, 0x18, R5, 0x78, !PT ;  /* 0x0000001804047812 */ /* 0x000fe200078e7805 */
[----:B------:R-:W-:Y:S01]  /*1780*/  IMAD R93, R93, -0x2, R8 ;  /* 0xfffffffe5d5d7824 */ /* 0x000fe200078e0208 */
[----:B------:R-:W-:Y:S01]  /*1790*/  LOP3.LUT R94, R0, 0x7, RZ, 0xc0, !PT ;  /* 0x00000007005e7812 */ /* 0x000fe200078ec0ff */
[----:B------:R-:W-:Y:S01]  /*17a0*/  UISETP.LT.AND UP0, UPT, UR43, 0x1, UPT ;  /* 0x000000012b00788c */ /* 0x000fe2000bf01270 */
[--C-:B------:R-:W-:Y:S01]  /*17b0*/  SHF.R.U32.HI R5, RZ, 0x5, R97.reuse ;  /* 0x00000005ff057819 */ /* 0x100fe20000011661 */
[----:B------:R-:W-:Y:S01]  /*17c0*/  IMAD.MOV.U32 R96, RZ, RZ, 0x1 ;  /* 0x00000001ff607424 */ /* 0x000fe200078e00ff */
[C---:B------:R-:W-:Y:S01]  /*17d0*/  LOP3.LUT R0, R3.reuse, 0x20, RZ, 0xc0, !PT ;  /* 0x0000002003007812 */ /* 0x040fe200078ec0ff */
[----:B------:R-:W-:Y:S01]  /*17e0*/  USEL UR48, UR43, 0x1, UP0 ;  /* 0x000000012b307887 */ /* 0x000fe20008000000 */
[----:B------:R-:W-:Y:S01]  /*17f0*/  LOP3.LUT R95, R3, 0x100, RZ, 0xc0, !PT ;  /* 0x00000100035f7812 */ /* 0x000fe200078ec0ff */
[----:B------:R-:W-:Y:S01]  /*1800*/  IMAD.MOV.U32 R3, RZ, RZ, -0x1 ;  /* 0xffffffffff037424 */ /* 0x000fe200078e00ff */
[C---:B------:R-:W-:Y:S01]  /*1810*/  SHF.L.U32 R7, R5.reuse, 0x4, RZ ;  /* 0x0000000405077819 */ /* 0x040fe200000006ff */
[C---:B------:R-:W-:Y:S01]  /*1820*/  IMAD R0, R5.reuse, 0x200, R0 ;  /* 0x0000020005007824 */ /* 0x040fe200078e0200 */
[----:B------:R-:W-:Y:S01]  /*1830*/  SHF.R.U32.HI R109, RZ, 0x7, R97 ;  /* 0x00000007ff6d7819 */ /* 0x000fe20000011661 */
[--C-:B------:R-:W-:Y:S01]  /*1840*/  IMAD R100, R5, -0x10, -R94.reuse ;  /* 0xfffffff005647824 */ /* 0x100fe200078e0a5e */
[----:B----4-:R-:W-:Y:S01]  /*1850*/  SHF.L.U32 R3, R3, R6, RZ ;  /* 0x0000000603037219 */ /* 0x010fe200000006ff */
[--C-:B-----5:R-:W-:Y:S01]  /*1860*/  IMAD.MOV.U32 R102, RZ, RZ, R91.reuse ;  /* 0x000000ffff667224 */ /* 0x120fe200078e005b */
[----:B------:R-:W-:Y:S01]  /*1870*/  LOP3.LUT R94, R7, 0xfffffff0, R94, 0xe2, !PT ;  /* 0xfffffff0075e7812 */ /* 0x000fe200078ee25e */
[----:B------:R-:W-:Y:S01]  /*1880*/  IMAD.MOV.U32 R105, RZ, RZ, R91 ;  /* 0x000000ffff697224 */ /* 0x000fe200078e005b */
[----:B------:R-:W-:Y:S01]  /*1890*/  IADD3 R95, R4, R0, R95 ;  /* 0x00000000045f7210 */ /* 0x000fe20007ffe05f */
[----:B------:R-:W-:Y:S01]  /*18a0*/  VIADD R97, R97, 0x1f ;  /* 0x0000001f61617836 */ /* 0x000fe20000000000 */
[----:B------:R-:W-:Y:S01]  /*18b0*/  LOP3.LUT R106, R19, 0x1, RZ, 0xfc, !PT ;  /* 0x00000001136a7812 */ /* 0x000fe200078efcff */
[----:B------:R-:W-:Y:S01]  /*18c0*/  VIADD R100, R100, UR6 ;  /* 0x0000000664647c36 */ /* 0x000fe20008000000 */
[----:B------:R-:W-:Y:S01]  /*18d0*/  LOP3.LUT R108, R18, 0x1, RZ, 0xfc, !PT ;  /* 0x00000001126c7812 */ /* 0x000fe200078efcff */
[----:B------:R-:W-:Y:S01]  /*18e0*/  ULDC.64 UR56, c[0x0][0x198] ;  /* 0x0000660000387ab9 */ /* 0x000fe20000000a00 */
[C---:B------:R-:W-:Y:S01]  /*18f0*/  PRMT R101, R90.reuse, 0x7610, R101 ;  /* 0x000076105a657816 */ /* 0x040fe20000000065 */
[----:B------:R-:W-:Y:S01]  /*1900*/  UMOV UR40, URZ ;  /* 0x0000003f00287c82 */ /* 0x000fe20008000000 */
[----:B------:R-:W-:Y:S01]  /*1910*/  PRMT R103, R90, 0x7610, R103 ;  /* 0x000076105a677816 */ /* 0x000fe20000000067 */
[----:B------:R-:W-:Y:S01]  /*1920*/  UMOV UR41, URZ ;  /* 0x0000003f00297c82 */ /* 0x000fe20008000000 */
[----:B------:R-:W-:Y:S01]  /*1930*/  SEL R98, R98, 0xfffffff0, !P0 ;  /* 0xfffffff062627807 */ /* 0x000fe20004000000 */
[----:B------:R-:W-:Y:S01]  /*1940*/  UIADD3 UR48, UR43, -UR48, URZ ;  /* 0x800000302b307290 */ /* 0x000fe2000fffe03f */
[----:B------:R-:W-:Y:S01]  /*1950*/  LOP3.LUT R99, RZ, R3, RZ, 0x33, !PT ;  /* 0x00000003ff637212 */ /* 0x000fe200078e33ff */
[----:B------:R-:W-:Y:S01]  /*1960*/  UMOV UR42, URZ ;  /* 0x0000003f002a7c82 */ /* 0x000fe20008000000 */
[----:B------:R-:W-:-:S09]  /*1970*/  UMOV UR39, URZ ;  /* 0x0000003f00277c82 */ /* 0x000fd20008000000 */
.L_x_95:
[----:B------:R-:W2:Y:S01]  /*1980*/  SHFL.IDX PT, R0, R109, RZ, 0x1f ;  /* 0x00001fff6d007589 */ /* 0x000ea200000e0000 */
[----:B------:R-:W3:Y:S01]  /*1990*/  S2UR UR49, SR_CgaCtaId ;  /* 0x00000000003179c3 */ /* 0x000ee20000008800 */
[----:B------:R-:W-:Y:S01]  /*19a0*/  UMOV UR50, 0x400 ;  /* 0x0000040000327882 */ /* 0x000fe20000000000 */
[----:B--2---:R-:W-:Y:S01]  /*19b0*/  R2UR UR4, R0 ;  /* 0x00000000000472ca */ /* 0x004fe200000e0000 */
[----:B---3--:R-:W-:-:S12]  /*19c0*/  ULEA UR50, UR49, UR50, 0x18 ;  /* 0x0000003231327291 */ /* 0x008fd8000f8ec03f */
[----:B------:R-:W-:-:S04]  /*19d0*/  ULEA.HI UR5, UR4, UR4, URZ, 0x1 ;  /* 0x0000000404057291 */ /* 0x000fc8000f8f083f */
[----:B------:R-:W-:-:S04]  /*19e0*/  ULOP3.LUT UR5, UR5, 0x7fffe, URZ, 0xc0, !UPT ;  /* 0x0007fffe05057892 */ /* 0x000fc8000f8ec03f */
[----:B------:R-:W-:-:S03]  /*19f0*/  UIADD3 UR5, UR4, -UR5, URZ ;  /* 0x8000000504057290 */ /* 0x000fc6000fffe03f */
[----:B------:R-:W-:Y:S01]  /*1a00*/  ULDC UR4, c[0x0][0x28c] ;  /* 0x0000a30000047ab9 */ /* 0x000fe20000000800 */
[----:B------:R-:W-:Y:S01]  /*1a10*/  ULEA UR5, UR5, UR50, 0xd ;  /* 0x0000003205057291 */ /* 0x000fe2000f8e683f */
[----:B------:R-:W-:-:S03]  /*1a20*/  ISETP.LT.AND P0, PT, RZ, UR4, PT ;  /* 0x00000004ff007c0c */ /* 0x000fc6000bf01270 */
[----:B------:R-:W-:-:S04]  /*1a30*/  UIADD3 UR5, UR5, 0x8400, URZ ;  /* 0x0000840005057890 */ /* 0x000fc8000fffe03f */
[----:B------:R-:W-:-:S04]  /*1a40*/  USHF.R.U32.HI UR5, URZ, 0x4, UR5 ;  /* 0x000000043f057899 */ /* 0x000fc80008011605 */
[----:B------:R-:W-:-:S04]  /*1a50*/  ULOP3.LUT UR5, UR5, 0x3fff, URZ, 0xc0, !UPT ;  /* 0x00003fff05057892 */ /* 0x000fc8000f8ec03f */
[----:B------:R-:W-:Y:S01]  /*1a60*/  ULOP3.LUT UR44, UR5, 0x10000, URZ, 0xfc, !UPT ;  /* 0x00010000052c7892 */ /* 0x000fe2000f8efc3f */
[----:B------:R-:W-:Y:S11]  /*1a70*/  @P0 BRA `(.L_x_22) ;  /* 0x0000000000400947 */ /* 0x000ff60003800000 */
[----:B------:R-:W-:Y:S01]  /*1a80*/  MOV R0, 0x0 ;  /* 0x0000000000007802 */ /* 0x000fe20000000f00 */
[----:B------:R-:W-:Y:S01]  /*1a90*/  ULDC.64 UR4, c[0x4][0x70] ;  /* 0x01001c0000047ab9 */ /* 0x000fe20000000a00 */
[----:B------:R-:W-:Y:S01]  /*1aa0*/  ULDC.64 UR6, c[0x4][0x8] ;  /* 0x0100020000067ab9 */ /* 0x000fe20000000a00 */
[----:B------:R-:W-:Y:S01]  /*1ab0*/  IMAD.U32 R4, RZ, RZ, UR4 ;  /* 0x00000004ff047e24 */ /* 0x000fe2000f8e00ff */
[----:B------:R2:W3:Y:S01]  /*1ac0*/  LDC.64 R14, c[0x4][R0] ;  /* 0x01000000000e7b82 */ /* 0x0004e20000000a00 */
[----:B------:R-:W-:Y:S01]  /*1ad0*/  MOV R5, UR5 ;  /* 0x0000000500057c02 */ /* 0x000fe20008000f00 */
[----:B------:R-:W-:Y:S01]  /*1ae0*/  ULDC.64 UR4, c[0x4][0x78] ;  /* 0x01001e0000047ab9 */ /* 0x000fe20000000a00 */
[----:B------:R-:W-:Y:S02]  /*1af0*/  IMAD.U32 R10, RZ, RZ, UR6 ;  /* 0x00000006ff0a7e24 */ /* 0x000fe4000f8e00ff */
[----:B------:R-:W-:Y:S02]  /*1b00*/  IMAD.U32 R6, RZ, RZ, UR4 ;  /* 0x00000004ff067e24 */ /* 0x000fe4000f8e00ff */
[----:B------:R-:W-:-:S02]  /*1b10*/  IMAD.U32 R7, RZ, RZ, UR5 ;  /* 0x00000005ff077e24 */ /* 0x000fc4000f8e00ff */
[----:B------:R-:W-:Y:S02]  /*1b20*/  IMAD.U32 R11, RZ, RZ, UR7 ;  /* 0x00000007ff0b7e24 */ /* 0x000fe4000f8e00ff */
[----:B------:R-:W-:Y:S02]  /*1b30*/  IMAD.MOV.U32 R8, RZ, RZ, 0x1e1 ;  /* 0x000001e1ff087424 */ /* 0x000fe400078e00ff */
[----:B------:R-:W-:Y:S02]  /*1b40*/  IMAD.MOV.U32 R12, RZ, RZ, 0x1 ;  /* 0x00000001ff0c7424 */ /* 0x000fe400078e00ff */
[----:B--2---:R-:W-:-:S07]  /*1b50*/  IMAD.MOV.U32 R13, RZ, RZ, RZ ;  /* 0x000000ffff0d7224 */ /* 0x004fce00078e00ff */
[----:B------:R-:W-:-:S07]  /*1b60*/  LEPC R20, `(.L_x_22) ;  /* 0x000000001014794e */ /* 0x000fce0000000000 */
[----:B-1-3--:R-:W-:Y:S05]  /*1b70*/  CALL.ABS.NOINC R14 ;  /* 0x000000000e007343 */ /* 0x00afea0003c00000 */
.L_x_22:
[----:B------:R-:W-:-:S13]  /*1b80*/  ISETP.NE.AND P0, PT, R106, 0x3, PT ;  /* 0x000000036a00780c */ /* 0x000fda0003f05270 */
[----:B------:R-:W-:Y:S05]  /*1b90*/  @!P0 BRA `(.L_x_23) ;  /* 0x0000000000048947 */ /* 0x000fea0003800000 */
[----:B-1----:R-:W-:Y:S01]  /*1ba0*/  BPT.TRAP 0x1 ;  /* 0x000000040000795c */ /* 0x002fe20000300000 */
.L_x_23:
[----:B------:R-:W-:Y:S02]  /*1bb0*/  IMAD.U32 R3, RZ, RZ, UR42 ;  /* 0x0000002aff037e24 */ /* 0x000fe4000f8e00ff */
[----:B------:R-:W-:-:S03]  /*1bc0*/  IMAD.U32 R0, RZ, RZ, UR41 ;  /* 0x00000029ff007e24 */ /* 0x000fc6000f8e00ff */
[----:B------:R-:W-:Y:S02]  /*1bd0*/  LEA R3, R3, UR50, 0x3 ;  /* 0x0000003203037c11 */ /* 0x000fe4000f8e18ff */
[----:B------:R-:W-:-:S04]  /*1be0*/  SHF.L.U32 R0, R0, 0x1f, RZ ;  /* 0x0000001f00007819 */ /* 0x000fc800000006ff */
[----:B------:R2:W3:Y:S01]  /*1bf0*/  SYNCS.PHASECHK.TRANS64.TRYWAIT P1, [R3+URZ], R0 ;  /* 0x00000000030075a7 */ /* 0x0004e2000802017f */
[----:B------:R-:W-:Y:S05]  /*1c00*/  @!P0 BRA `(.L_x_24) ;  /* 0x0000000000048947 */ /* 0x000fea0003800000 */
[----:B-1----:R-:W-:Y:S01]  /*1c10*/  BPT.TRAP 0x1 ;  /* 0x000000040000795c */ /* 0x002fe20000300000 */
.L_x_24:
[----:B------:R-:W-:-:S04]  /*1c20*/  MOV R4, UR48 ;  /* 0x0000003000047c02 */ /* 0x000fc80008000f00 */
[----:B------:R-:W-:Y:S01]  /*1c30*/  ISETP.GE.AND P2, PT, R4, 0x1, PT ;  /* 0x000000010400780c */ /* 0x000fe20003f46270 */
[----:B---3--:R-:W-:-:S12]  /*1c40*/  @P1 BRA `(.L_x_25) ;  /* 0x0000000000081947 */ /* 0x008fd80003800000 */
[----:B------:R-:W3:Y:S02]  /*1c50*/  SYNCS.PHASECHK.TRANS64.TRYWAIT P1, [R3+URZ], R0 ;  /* 0x00000000030075a7 */ /* 0x000ee4000802017f */
[----:B---3--:R-:W-:Y:S05]  /*1c60*/  @!P1 BRA `(.L_x_26) ;  /* 0x0000006000249947 */ /* 0x008fea0003800000 */
.L_x_25:
[----:B------:R-:W-:Y:S05]  /*1c70*/  WARPSYNC.ALL ;  /* 0x0000000000007948 */ /* 0x000fea0003800000 */
[----:B------:R-:W-:Y:S01]  /*1c80*/  UIADD3 UR4, UR50, 0x20400, URZ ;  /* 0x0002040032047890 */ /* 0x000fe2000fffe03f */
[----:B------:R-:W-:Y:S01]  /*1c90*/  WARPGROUP.ARRIVE ;  /* 0x00000000000079c5 */ /* 0x000fe20000000000 */
[----:B------:R-:W-:Y:S02]  /*1ca0*/  ULEA UR9, UR42, UR44, 0xa ;  /* 0x0000002c2a097291 */ /* 0x000fe4000f8e503f */
[----:B------:R-:W-:Y:S01]  /*1cb0*/  USHF.R.U32.HI UR4, URZ, 0x4, UR4 ;  /* 0x000000043f047899 */ /* 0x000fe20008011604 */
[----:B------:R-:W-:Y:S01]  /*1cc0*/  UMOV UR5, 0x40000040 ;  /* 0x4000004000057882 */ /* 0x000fe20000000000 */
[----:B------:R-:W-:-:S02]  /*1cd0*/  UMOV UR7, 0x40000040 ;  /* 0x4000004000077882 */ /* 0x000fc40000000000 */
[----:B------:R-:W-:-:S04]  /*1ce0*/  ULOP3.LUT UR4, UR4, 0x3fff, URZ, 0xc0, !UPT ;  /* 0x00003fff04047892 */ /* 0x000fc8000f8ec03f */
[----:B------:R-:W-:-:S03]  /*1cf0*/  ULOP3.LUT UR8, UR4, 0x10000, URZ, 0xfc, !UPT ;  /* 0x0001000004087892 */ /* 0x000fc6000f8efc3f */
[----:B------:R-:W-:Y:S01]  /*1d00*/  UMOV UR4, UR9 ;  /* 0x0000000900047c82 */ /* 0x000fe20008000000 */
[----:B------:R-:W-:-:S07]  /*1d10*/  ULEA UR10, UR42, UR8, 0xa ;  /* 0x000000082a0a7291 */ /* 0x000fce000f8e503f */
[----:B------:R-:W-:Y:S02]  /*1d20*/  UMOV UR6, UR10 ;  /* 0x0000000a00067c82 */ /* 0x000fe40008000000 */
[----:B------:R-:W-:Y:S01]  /*1d30*/  HGMMA.64x128x16.F32 R24, gdesc[UR4], RZ, !UPT, gsb0 ;  /* 0x01e00000041879f0 */ /* 0x000fe2000c0008ff */
[----:B------:R-:W-:Y:S02]  /*1d40*/  UIADD3 UR4, UR9, 0x2, URZ ;  /* 0x0000000209047890 */ /* 0x000fe4000fffe03f */
[----:B------:R-:W-:Y:S01]  /*1d50*/  UIADD3 UR6, UR10, 0x2, URZ ;  /* 0x000000020a067890 */ /* 0x000fe2000fffe03f */
[----:B------:R-:W-:Y:S01]  /*1d60*/  UMOV UR5, 0x40000040 ;  /* 0x4000004000057882 */ /* 0x000fe20000000000 */
[----:B------:R-:W-:Y:S01]  /*1d70*/  UMOV UR7, 0x40000040 ;  /* 0x4000004000077882 */ /* 0x000fe20000000000 */
[----:B------:R-:W-:Y:S02]  /*1d80*/  WARPGROUP.DEPBAR.LE gsb0, 0x0 ;  /* 0x00008000000079c5 */ /* 0x000fe40000010000 */
[----:B------:R-:W-:-:S06]  /*1d90*/  WARPGROUP.ARRIVE ;  /* 0x00000000000079c5 */ /* 0x000fcc0000000000 */
[----:B------:R-:W-:Y:S01]  /*1da0*/  HGMMA.64x128x16.F32 R24, gdesc[UR4], R24, gsb0 ;  /* 0x01e00000041879f0 */ /* 0x000fe20008000818 */
        /* <DEDUP_REMOVED lines=13> */
[----:B------:R-:W-:Y:S03]  /*1e80*/  HGMMA.64x128x16.F32 R24, gdesc[UR4], R24, gsb0 ;  /* 0x01e00000041879f0 */ /* 0x000fe60008000818 */
[----:B------:R-:W-:Y:S02]  /*1e90*/  WARPGROUP.DEPBAR.LE gsb0, 0x0 ;  /* 0x00008000000079c5 */ /* 0x000fe40000010000 */
[----:B------:R-:W-:Y:S05]  /*1ea0*/  @!P2 BRA `(.L_x_27) ;  /* 0x000000040014a947 */ /* 0x000fea0003800000 */
[----:B------:R-:W-:Y:S01]  /*1eb0*/  UIADD3 UR4, UR42, 0x1, URZ ;  /* 0x000000012a047890 */ /* 0x000fe2000fffe03f */
[----:B--23--:R-:W-:Y:S02]  /*1ec0*/  IMAD.U32 R0, RZ, RZ, UR48 ;  /* 0x00000030ff007e24 */ /* 0x00cfe4000f8e00ff */
[----:B------:R-:W-:Y:S01]  /*1ed0*/  IMAD.U32 R3, RZ, RZ, UR42 ;  /* 0x0000002aff037e24 */ /* 0x000fe2000f8e00ff */
[----:B------:R-:W-:-:S04]  /*1ee0*/  UISETP.NE.AND UP0, UPT, UR4, 0x6, UPT ;  /* 0x000000060400788c */ /* 0x000fc8000bf05270 */
[----:B------:R-:W-:Y:S02]  /*1ef0*/  USEL UR5, URZ, 0x1, UP0 ;  /* 0x000000013f057887 */ /* 0x000fe40008000000 */
[----:B------:R-:W-:Y:S02]  /*1f00*/  USEL UR9, UR4, URZ, UP0 ;  /* 0x0000003f04097287 */ /* 0x000fe40008000000 */
[----:B------:R-:W-:-:S06]  /*1f10*/  ULOP3.LUT UR5, UR41, UR5, URZ, 0x3c, !UPT ;  /* 0x0000000529057292 */ /* 0x000fcc000f8e3c3f */
[----:B------:R-:W-:-:S07]  /*1f20*/  IMAD.U32 R6, RZ, RZ, UR5 ;  /* 0x00000005ff067e24 */ /* 0x000fce000f8e00ff */
.L_x_34:
[----:B------:R-:W-:Y:S05]  /*1f30*/  @!P0 BRA `(.L_x_28) ;  /* 0x0000000000048947 */ /* 0x000fea0003800000 */
[----:B-1----:R-:W-:Y:S01]  /*1f40*/  BPT.TRAP 0x1 ;  /* 0x000000040000795c */ /* 0x002fe20000300000 */
.L_x_28:
[----:B------:R-:W-:Y:S01]  /*1f50*/  ULEA UR4, UR9, UR50, 0x3 ;  /* 0x0000003209047291 */ /* 0x000fe2000f8e183f */
[----:B------:R-:W-:-:S08]  /*1f60*/  SHF.L.U32 R4, R6, 0x1f, RZ ;  /* 0x0000001f06047819 */ /* 0x000fd000000006ff */
[----:B------:R2:W3:Y:S01]  /*1f70*/  SYNCS.PHASECHK.TRANS64.TRYWAIT P1, [UR4], R4 ;  /* 0x00000004ff0075a7 */ /* 0x0004e20008020144 */
[----:B------:R-:W-:Y:S05]  /*1f80*/  @!P0 BRA `(.L_x_29) ;  /* 0x0000000000048947 */ /* 0x000fea0003800000 */
[----:B-1----:R-:W-:Y:S01]  /*1f90*/  BPT.TRAP 0x1 ;  /* 0x000000040000795c */ /* 0x002fe20000300000 */
.L_x_29:
[----:B---3--:R-:W-:Y:S05]  /*1fa0*/  @P1 BRA `(.L_x_30) ;  /* 0x0000000000081947 */ /* 0x008fea0003800000 */
[----:B------:R-:W3:Y:S02]  /*1fb0*/  SYNCS.PHASECHK.TRANS64.TRYWAIT P1, [UR4], R4 ;  /* 0x00000004ff0075a7 */ /* 0x000ee40008020144 */
[----:B---3--:R-:W-:Y:S05]  /*1fc0*/  @!P1 BRA `(.L_x_31) ;  /* 0x0000005c00609947 */ /* 0x008fea0003800000 */
.L_x_30:
[----:B------:R-:W-:Y:S01]  /*1fd0*/  ULEA UR10, UR9, UR44, 0xa ;  /* 0x0000002c090a7291 */ /* 0x000fe2000f8e503f */
[----:B------:R-:W-:Y:S01]  /*1fe0*/  WARPGROUP.ARRIVE ;  /* 0x00000000000079c5 */ /* 0x000fe20000000000 */
[----:B------:R-:W-:Y:S01]  /*1ff0*/  ULEA UR11, UR9, UR8, 0xa ;  /* 0x00000008090b7291 */ /* 0x000fe2000f8e503f */
[----:B------:R-:W-:Y:S01]  /*2000*/  UMOV UR5, 0x40000040 ;  /* 0x4000004000057882 */ /* 0x000fe20000000000 */
[----:B------:R-:W-:-:S03]  /*2010*/  UMOV UR7, 0x40000040 ;  /* 0x4000004000077882 */ /* 0x000fc60000000000 */
[----:B------:R-:W-:Y:S02]  /*2020*/  UMOV UR4, UR10 ;  /* 0x0000000a00047c82 */ /* 0x000fe40008000000 */
[----:B------:R-:W-:Y:S02]  /*2030*/  UMOV UR6, UR11 ;  /* 0x0000000b00067c82 */ /* 0x000fe40008000000 */
[----:B------:R-:W-:Y:S01]  /*2040*/  HGMMA.64x128x16.F32 R24, gdesc[UR4], R24, gsb0 ;  /* 0x01e00000041879f0 */ /* 0x000fe20008000818 */
[----:B------:R-:W-:Y:S02]  /*2050*/  UIADD3 UR4, UR10, 0x2, URZ ;  /* 0x000000020a047890 */ /* 0x000fe4000fffe03f */
[----:B------:R-:W-:Y:S01]  /*2060*/  UIADD3 UR6, UR11, 0x2, URZ ;  /* 0x000000020b067890 */ /* 0x000fe2000fffe03f */
[----:B------:R-:W-:Y:S01]  /*2070*/  UMOV UR5, 0x40000040 ;  /* 0x4000004000057882 */ /* 0x000fe20000000000 */
[----:B------:R-:W-:Y:S01]  /*2080*/  UMOV UR7, 0x40000040 ;  /* 0x4000004000077882 */ /* 0x000fe20000000000 */
[----:B------:R-:W-:-:S02]  /*2090*/  WARPGROUP.DEPBAR.LE gsb0, 0x0 ;  /* 0x00008000000079c5 */ /* 0x000fc40000010000 */
        /* <DEDUP_REMOVED lines=18> */
[----:B-1----:R-:W-:Y:S01]  /*21c0*/  BPT.TRAP 0x1 ;  /* 0x000000040000795c */ /* 0x002fe20000300000 */
.L_x_32:
[----:B------:R-:W-:-:S13]  /*21d0*/  ISETP.NE.AND P1, PT, R89, RZ, PT ;  /* 0x000000ff5900720c */ /* 0x000fda0003f25270 */
[----:B--23--:R-:W-:-:S05]  /*21e0*/  @P1 LEA R4, R3, UR50, 0x3 ;  /* 0x0000003203041c11 */ /* 0x00cfca000f8e18ff */
[----:B------:R-:W-:-:S05]  /*21f0*/  @P1 VIADD R5, R4, 0x30 ;  /* 0x0000003004051836 */ /* 0x000fca0000000000 */
[----:B------:R-:W-:-:S04]  /*2200*/  @P1 PRMT R5, R88, 0x654, R5 ;  /* 0x0000065458051816 */ /* 0x000fc80000000005 */
[----:B------:R2:W-:Y:S01]  /*2210*/  @P1 SYNCS.ARRIVE.TRANS64.RED.A1T0 RZ, [R5+URZ], RZ ;  /* 0x000000ff05ff19a7 */ /* 0x0005e2000810043f */
[----:B------:R-:W-:-:S13]  /*2220*/  ISETP.GT.U32.AND P1, PT, R19, 0x1, PT ;  /* 0x000000011300780c */ /* 0x000fda0003f24070 */
[----:B--2---:R-:W-:Y:S05]  /*2230*/  @P1 BRA `(.L_x_33) ;  /* 0x0000000000041947 */ /* 0x004fea0003800000 */
[----:B-1----:R-:W-:Y:S01]  /*2240*/  BPT.TRAP 0x1 ;  /* 0x000000040000795c */ /* 0x002fe20000300000 */
.L_x_33:
[----:B------:R-:W-:Y:S01]  /*2250*/  UIADD3 UR9, UR9, 0x1, URZ ;  /* 0x0000000109097890 */ /* 0x000fe2000fffe03f */
[C---:B------:R-:W-:Y:S01]  /*2260*/  ISETP.GT.AND P2, PT, R0.reuse, 0x1, PT ;  /* 0x000000010000780c */ /* 0x040fe20003f44270 */
[----:B------:R-:W-:Y:S02]  /*2270*/  VIADD R3, R3, 0x1 ;  /* 0x0000000103037836 */ /* 0x000fe40000000000 */
[----:B------:R-:W-:Y:S01]  /*2280*/  UISETP.NE.AND UP0, UPT, UR9, 0x6, UPT ;  /* 0x000000060900788c */ /* 0x000fe2000bf05270 */
[----:B------:R-:W-:Y:S02]  /*2290*/  VIADD R0, R0, 0xffffffff ;  /* 0xffffffff00007836 */ /* 0x000fe40000000000 */
[C---:B------:R-:W-:Y:S01]  /*22a0*/  ISETP.NE.AND P1, PT, R3.reuse, 0x6, PT ;  /* 0x000000060300780c */ /* 0x040fe20003f25270 */
[----:B------:R-:W-:Y:S02]  /*22b0*/  USEL UR4, URZ, 0x1, UP0 ;  /* 0x000000013f047887 */ /* 0x000fe40008000000 */
[----:B------:R-:W-:Y:S01]  /*22c0*/  USEL UR9, UR9, URZ, UP0 ;  /* 0x0000003f09097287 */ /* 0x000fe20008000000 */
[----:B------:R-:W-:-:S03]  /*22d0*/  SEL R3, R3, RZ, P1 ;  /* 0x000000ff03037207 */ /* 0x000fc60000800000 */
[----:B------:R-:W-:Y:S01]  /*22e0*/  LOP3.LUT R6, R6, UR4, RZ, 0x3c, !PT ;  /* 0x0000000406067c12 */ /* 0x000fe2000f8e3cff */
[----:B------:R-:W-:Y:S07]  /*22f0*/  @P2 BRA `(.L_x_34) ;  /* 0xfffffffc000c2947 */ /* 0x000fee000383ffff */
.L_x_27:
[----:B--23--:R-:W2:Y:S02]  /*2300*/  LDC R0, c[0x0][0x28c] ;  /* 0x0000a300ff007b82 */ /* 0x00cea40000000800 */
[----:B--2---:R-:W-:-:S13]  /*2310*/  ISETP.GE.AND P1, PT, R0, 0x1, PT ;  /* 0x000000010000780c */ /* 0x004fda0003f26270 */
[----:B------:R-:W-:Y:S05]  /*2320*/  @!P1 BRA `(.L_x_35) ;  /* 0x0000000000449947 */ /* 0x000fea0003800000 */
[----:B------:R-:W-:Y:S05]  /*2330*/  @!P0 BRA `(.L_x_36) ;  /* 0x0000000000048947 */ /* 0x000fea0003800000 */
[----:B-1----:R-:W-:Y:S01]  /*2340*/  BPT.TRAP 0x1 ;  /* 0x000000040000795c */ /* 0x002fe20000300000 */
.L_x_36:
[----:B------:R-:W-:-:S13]  /*2350*/  ISETP.NE.AND P0, PT, R89, RZ, PT ;  /* 0x000000ff5900720c */ /* 0x000fda0003f05270 */
[----:B------:R-:W-:-:S05]  /*2360*/  VOTEU.ANY UP0, P0 ;  /* 0x00000000003f7886 */ /* 0x000fca0000000100 */
[----:B------:R-:W-:-:S06]  /*2370*/  @UP0 UIADD3 UR4, UR48, UR42, URZ ;  /* 0x0000002a30040290 */ /* 0x000fcc000fffe03f */
[----:B------:R-:W-:Y:S02]  /*2380*/  IMAD.U32 R4, RZ, RZ, UR4 ;  /* 0x00000004ff047e24 */ /* 0x000fe4000f8e00ff */
[----:B------:R-:W-:Y:S02]  /*2390*/  IMAD.U32 R3, RZ, RZ, UR4 ;  /* 0x00000004ff037e24 */ /* 0x000fe4000f8e00ff */
[----:B------:R-:W-:-:S05]  /*23a0*/  @P0 IMAD.WIDE.U32 R4, R4, -0x55555555, RZ ;  /* 0xaaaaaaab04040825 */ /* 0x000fca00078e00ff */
[----:B------:R-:W-:-:S05]  /*23b0*/  @P0 SHF.R.U32.HI R0, RZ, 0x2, R5 ;  /* 0x00000002ff000819 */ /* 0x000fca0000011605 */
[----:B------:R-:W-:-:S05]  /*23c0*/  @P0 IMAD R0, R0, -0x6, R3 ;  /* 0xfffffffa00000824 */ /* 0x000fca00078e0203 */
[----:B------:R-:W-:-:S05]  /*23d0*/  @P0 LEA R0, R0, UR50, 0x3 ;  /* 0x0000003200000c11 */ /* 0x000fca000f8e18ff */
[----:B------:R-:W-:-:S05]  /*23e0*/  @P0 VIADD R3, R0, 0x30 ;  /* 0x0000003000030836 */ /* 0x000fca0000000000 */
[----:B------:R-:W-:-:S04]  /*23f0*/  @P0 PRMT R3, R88, 0x654, R3 ;  /* 0x0000065458030816 */ /* 0x000fc80000000003 */
[----:B------:R2:W-:Y:S01]  /*2400*/  @P0 SYNCS.ARRIVE.TRANS64.RED.A1T0 RZ, [R3+URZ], RZ ;  /* 0x000000ff03ff09a7 */ /* 0x0005e2000810043f */
[----:B------:R-:W-:-:S13]  /*2410*/  ISETP.GT.U32.AND P0, PT, R19, 0x1, PT ;  /* 0x000000011300780c */ /* 0x000fda0003f04070 */
[----:B--2---:R-:W-:Y:S05]  /*2420*/  @P0 BRA `(.L_x_35) ;  /* 0x0000000000040947 */ /* 0x004fea0003800000 */
[----:B-1----:R-:W-:Y:S01]  /*2430*/  BPT.TRAP 0x1 ;  /* 0x000000040000795c */ /* 0x002fe20000300000 */
.L_x_35:
[----:B------:R-:W-:Y:S01]  /*2440*/  UIADD3 UR6, UR50, 0x200, URZ ;  /* 0x0000020032067890 */ /* 0x000fe2000fffe03f */
[----:B------:R-:W-:Y:S01]  /*2450*/  R2UR UR46, R107 ;  /* 0x000000006b2e72ca */ /* 0x000fe200000e0000 */
[----:B------:R-:W-:Y:S01]  /*2460*/  UIADD3 UR42, UR43, UR42, URZ ;  /* 0x0000002a2b2a7290 */ /* 0x000fe2000fffe03f */
[----:B------:R-:W-:Y:S01]  /*2470*/  R2UR UR45, R104 ;  /* 0x00000000682d72ca */ /* 0x000fe200000e0000 */
[----:B------:R-:W-:Y:S02]  /*2480*/  UISETP.GE.U32.AND UP1, UPT, UR43, 0x6, UPT ;  /* 0x000000062b00788c */ /* 0x000fe4000bf26070 */
[----:B------:R-:W-:Y:S02]  /*2490*/  ULOP3.LUT UP2, URZ, UR6, 0x1bf, URZ, 0xc0, !UPT ;  /* 0x000001bf063f7892 */ /* 0x000fe4000f84c03f */
[----:B------:R-:W-:-:S04]  /*24a0*/  UISETP.GT.U32.AND UP0, UPT, UR42, 0x5, UPT ;  /* 0x000000052a00788c */ /* 0x000fc8000bf04070 */
[----:B------:R-:W-:Y:S01]  /*24b0*/  UISETP.LT.U32.AND UP0, UPT, UR43, 0x6, UP0 ;  /* 0x000000062b00788c */ /* 0x000fe20008701070 */
[----:B------:R-:W-:Y:S01]  /*24c0*/  PLOP3.LUT P0, PT, PT, PT, UP2, 0x80, 0x0 ;  /* 0x000000000000781c */ /* 0x000fe20003f0f028 */
[----:B------:R-:W-:Y:S02]  /*24d0*/  USHF.L.U32 UR46, UR46, 0x7, URZ ;  /* 0x000000072e2e7899 */ /* 0x000fe4000800063f */
[----:B------:R-:W-:Y:S02]  /*24e0*/  @UP1 UIMAD.WIDE.U32 UR4, UR42, -0x55555555, URZ ;  /* 0xaaaaaaab2a0418a5 */ /* 0x000fe4000f8e003f */
[----:B------:R-:W-:Y:S02]  /*24f0*/  USEL UR6, URZ, 0x1, !UP0 ;  /* 0x000000013f067887 */ /* 0x000fe4000c000000 */
[----:B------:R-:W-:Y:S02]  /*2500*/  @UP1 USHF.R.U32.HI UR4, URZ, 0x2, UR5 ;  /* 0x000000023f041899 */ /* 0x000fe40008011605 */
[----:B------:R-:W-:-:S02]  /*2510*/  ULOP3.LUT UR41, UR41, UR6, URZ, 0x3c, !UPT ;  /* 0x0000000629297292 */ /* 0x000fc4000f8e3c3f */
[----:B------:R-:W-:Y:S02]  /*2520*/  USHF.L.U32 UR45, UR45, 0x7, URZ ;  /* 0x000000072d2d7899 */ /* 0x000fe4000800063f */
[----:B------:R-:W-:Y:S01]  /*2530*/  @UP1 ULOP3.LUT UR41, UR41, 0x1, UR4, 0x78, !UPT ;  /* 0x0000000129291892 */ /* 0x000fe2000f8e7804 */
[----:B------:R-:W-:Y:S11]  /*2540*/  @!P0 BRA `(.L_x_37) ;  /* 0x00000000007c8947 */ /* 0x000ff60003800000 */
[----:B------:R-:W-:Y:S01]  /*2550*/  MOV R22, 0x0 ;  /* 0x0000000000167802 */ /* 0x000fe20000000f00 */
[----:B------:R-:W-:Y:S01]  /*2560*/  ULDC.64 UR4, c[0x4][0x80] ;  /* 0x0100200000047ab9 */ /* 0x000fe20000000a00 */
[----:B------:R-:W-:Y:S01]  /*2570*/  ULDC.64 UR6, c[0x4][0x10] ;  /* 0x0100040000067ab9 */ /* 0x000fe20000000a00 */
[----:B------:R-:W-:Y:S01]  /*2580*/  MOV R4, UR4 ;  /* 0x0000000400047c02 */ /* 0x000fe20008000f00 */
[----:B------:R2:W3:Y:S01]  /*2590*/  LDC.64 R14, c[0x4][R22] ;  /* 0x01000000160e7b82 */ /* 0x0004e20000000a00 */
[----:B------:R-:W-:Y:S01]  /*25a0*/  IMAD.U32 R5, RZ, RZ, UR5 ;  /* 0x00000005ff057e24 */ /* 0x000fe2000f8e00ff */
        /* <DEDUP_REMOVED lines=10> */
.L_x_38:
[----:B------:R-:W1:Y:S01]  /*2650*/  LDC.64 R22, c[0x4][R22] ;  /* 0x0100000016167b82 */ /* 0x000e620000000a00 */
[----:B------:R-:W-:Y:S01]  /*2660*/  ULDC.64 UR4, c[0x4][0x80] ;  /* 0x0100200000047ab9 */ /* 0x000fe20000000a00 */
[----:B------:R-:W-:Y:S01]  /*2670*/  ULDC.64 UR6, c[0x4][0x10] ;  /* 0x0100040000067ab9 */ /* 0x000fe20000000a00 */
[----:B------:R-:W-:Y:S01]  /*2680*/  IMAD.U32 R4, RZ, RZ, UR4 ;  /* 0x00000004ff047e24 */ /* 0x000fe2000f8e00ff */
        /* <DEDUP_REMOVED lines=8> */
[----:B------:R-:W-:-:S07]  /*2710*/  IMAD.MOV.U32 R13, RZ, RZ, RZ ;  /* 0x000000ffff0d7224 */ /* 0x000fce00078e00ff */
[----:B------:R-:W-:-:S07]  /*2720*/  LEPC R20, `(.L_x_37) ;  /* 0x000000001014794e */ /* 0x000fce0000000000 */
[----:B-1----:R-:W-:Y:S05]  /*2730*/  CALL.ABS.NOINC R22 ;  /* 0x0000000016007343 */ /* 0x002fea0003c00000 */
.L_x_37:
[----:B------:R-:W-:Y:S01]  /*2740*/  ULDC.64 UR4, c[0x0][0x590] ;  /* 0x0001640000047ab9 */ /* 0x000fe20000000a00 */
[----:B------:R-:W-:Y:S02]  /*2750*/  IMAD R107, R107, -0x80, R100 ;  /* 0xffffff806b6b7824 */ /* 0x000fe400078e0264 */
[----:B------:R-:W-:Y:S02]  /*2760*/  IMAD.U32 R110, RZ, RZ, UR4 ;  /* 0x00000004ff6e7e24 */ /* 0x000fe4000f8e00ff */
[----:B------:R-:W-:Y:S02]  /*2770*/  IMAD.U32 R112, RZ, RZ, UR5 ;  /* 0x00000005ff707e24 */ /* 0x000fe4000f8e00ff */
[----:B------:R-:W-:Y:S01]  /*2780*/  IMAD R104, R104, -0x80, R93 ;  /* 0xffffff8068687824 */ /* 0x000fe200078e025d */
[----:B------:R-:W-:-:S04]  /*2790*/  ISETP.NE.U32.AND P0, PT, R110, RZ, PT ;  /* 0x000000ff6e00720c */ /* 0x000fc80003f05070 */
[----:B------:R-:W-:-:S13]  /*27a0*/  ISETP.NE.AND.EX P0, PT, R112, RZ, PT, P0 ;  /* 0x000000ff7000720c */ /* 0x000fda0003f05300 */
[----:B------:R-:W-:Y:S05]  /*27b0*/  @!P0 BRA `(.L_x_39) ;  /* 0x0000000000548947 */ /* 0x000fea0003800000 */
[----:B------:R-:W-:Y:S02]  /*27c0*/  ULDC.64 UR4, c[0x0][0x588] ;  /* 0x0001620000047ab9 */ /* 0x000fe40000000a00 */
[----:B------:R-:W-:-:S04]  /*27d0*/  ISETP.NE.U32.AND P1, PT, RZ, UR4, PT ;  /* 0x00000004ff007c0c */ /* 0x000fc8000bf25070 */
[----:B------:R-:W-:-:S13]  /*27e0*/  ISETP.NE.AND.EX P1, PT, RZ, UR5, PT, P1 ;  /* 0x00000005ff007c0c */ /* 0x000fda000bf25310 */
[----:B------:R-:W-:Y:S05]  /*27f0*/  @!P1 BRA `(.L_x_40) ;  /* 0x0000000000289947 */ /* 0x000fea0003800000 */
[----:B------:R-:W2:Y:S01]  /*2800*/  LDC.64 R4, c[0x0][0x588] ;  /* 0x00016200ff047b82 */ /* 0x000ea20000000a00 */
[----:B------:R-:W-:-:S04]  /*2810*/  IMAD R3, R110, UR47, RZ ;  /* 0x0000002f6e037c24 */ /* 0x000fc8000f8e02ff */
[----:B--2---:R-:W-:-:S05]  /*2820*/  IMAD.WIDE R4, R3, 0x4, R4 ;  /* 0x0000000403047825 */ /* 0x004fca00078e0204 */
[----:B------:R-:W2:Y:S01]  /*2830*/  LDG.E R91, desc[UR54][R4.64] ;  /* 0x00000036045b7981 */ /* 0x000ea2000c1e1900 */
[----:B------:R-:W-:Y:S01]  /*2840*/  MOV R90, 0x1 ;  /* 0x00000001005a7802 */ /* 0x000fe20000000f00 */
[----:B------:R-:W-:Y:S02]  /*2850*/  IMAD.MOV.U32 R101, RZ, RZ, 0x1 ;  /* 0x00000001ff657424 */ /* 0x000fe400078e00ff */
[----:B------:R-:W-:Y:S02]  /*2860*/  IMAD.MOV.U32 R103, RZ, RZ, 0x1 ;  /* 0x00000001ff677424 */ /* 0x000fe400078e00ff */
[--C-:B--2---:R-:W-:Y:S02]  /*2870*/  IMAD.MOV.U32 R102, RZ, RZ, R91.reuse ;  /* 0x000000ffff667224 */ /* 0x104fe400078e005b */
[----:B------:R-:W-:Y:S01]  /*2880*/  IMAD.MOV.U32 R105, RZ, RZ, R91 ;  /* 0x000000ffff697224 */ /* 0x000fe200078e005b */
[----:B------:R-:W-:Y:S06]  /*2890*/  BRA `(.L_x_39) ;  /* 0x00000000001c7947 */ /* 0x000fec0003800000 */
.L_x_40:
[----:B------:R-:W-:Y:S01]  /*28a0*/  ULDC UR4, c[0x0][0x580] ;  /* 0x0001600000047ab9 */ /* 0x000fe20000000800 */
[----:B------:R-:W-:Y:S01]  /*28b0*/  IMAD.MOV.U32 R90, RZ, RZ, 0x1 ;  /* 0x00000001ff5a7424 */ /* 0x000fe200078e00ff */
[----:B------:R-:W-:Y:S01]  /*28c0*/  MOV R105, UR4 ;  /* 0x0000000400697c02 */ /* 0x000fe20008000f00 */
[----:B------:R-:W-:Y:S02]  /*28d0*/  IMAD.MOV.U32 R101, RZ, RZ, 0x1 ;  /* 0x00000001ff657424 */ /* 0x000fe400078e00ff */
[----:B------:R-:W-:Y:S02]  /*28e0*/  IMAD.MOV.U32 R103, RZ, RZ, 0x1 ;  /* 0x00000001ff677424 */ /* 0x000fe400078e00ff */
[----:B------:R-:W-:Y:S02]  /*28f0*/  IMAD.U32 R91, RZ, RZ, UR4 ;  /* 0x00000004ff5b7e24 */ /* 0x000fe4000f8e00ff */
[----:B------:R-:W-:-:S07]  /*2900*/  IMAD.U32 R102, RZ, RZ, UR4 ;  /* 0x00000004ff667e24 */ /* 0x000fce000f8e00ff */
.L_x_39:
[----:B------:R-:W2:Y:S02]  /*2910*/  LDC.64 R6, c[0x0][0x5b0] ;  /* 0x00016c00ff067b82 */ /* 0x000ea40000000a00 */
[----:B--2---:R-:W-:-:S04]  /*2920*/  ISETP.NE.U32.AND P1, PT, R6, RZ, PT ;  /* 0x000000ff0600720c */ /* 0x004fc80003f25070 */
        /* <DEDUP_REMOVED lines=9> */
[----:B------:R2:W5:Y:S01]  /*29c0*/  LDG.E R92, desc[UR54][R4.64] ;  /* 0x00000036045c7981 */ /* 0x000562000c1e1900 */
[----:B------:R-:W-:Y:S05]  /*29d0*/  BRA `(.L_x_41) ;  /* 0x0000000000087947 */ /* 0x000fea0003800000 */
.L_x_42:
[----:B------:R-:W-:Y:S02]  /*29e0*/  ULDC UR4, c[0x0][0x5a0] ;  /* 0x0001680000047ab9 */ /* 0x000fe40000000800 */
[----:B------:R-:W-:-:S07]  /*29f0*/  IMAD.U32 R92, RZ, RZ, UR4 ;  /* 0x00000004ff5c7e24 */ /* 0x000fce000f8e00ff */
.L_x_41:
[----:B------:R-:W3:Y:S01]  /*2a00*/  LDC.64 R10, c[0x0][0x5c0] ;  /* 0x00017000ff0a7b82 */ /* 0x000ee20000000a00 */
[----:B------:R-:W-:Y:S01]  /*2a10*/  ULDC.64 UR4, c[0x0][0x588] ;  /* 0x0001620000047ab9 */ /* 0x000fe20000000a00 */
[----:B------:R-:W-:Y:S01]  /*2a20*/  ISETP.EQ.U32.AND P3, PT, R110, RZ, PT ;  /* 0x000000ff6e00720c */ /* 0x000fe20003f62070 */
[----:B--2---:R-:W-:Y:S01]  /*2a30*/  IMAD.MOV.U32 R4, RZ, RZ, 0x1 ;  /* 0x00000001ff047424 */ /* 0x004fe200078e00ff */
[----:B------:R-:W-:Y:S01]  /*2a40*/  ISETP.NE.U32.AND P1, PT, RZ, UR4, PT ;  /* 0x00000004ff007c0c */ /* 0x000fe2000bf25070 */
[----:B------:R-:W-:Y:S01]  /*2a50*/  IMAD.MOV.U32 R3, RZ, RZ, 0x1 ;  /* 0x00000001ff037424 */ /* 0x000fe200078e00ff */
[----:B------:R-:W-:Y:S02]  /*2a60*/  LOP3.LUT P4, RZ, R103, 0xff, RZ, 0xc0, !PT ;  /* 0x000000ff67ff7812 */ /* 0x000fe4000788c0ff */
[----:B------:R-:W2:Y:S01]  /*2a70*/  LDC R21, c[0x0][0x5c8] ;  /* 0x00017200ff157b82 */ /* 0x000ea20000000800 */
[----:B------:R-:W-:Y:S02]  /*2a80*/  ISETP.NE.AND.EX P1, PT, RZ, UR5, PT, P1 ;  /* 0x00000005ff007c0c */ /* 0x000fe4000bf25310 */
[----:B------:R-:W-:-:S02]  /*2a90*/  FSEL R0, R105, R102, !P4 ;  /* 0x0000006669007208 */ /* 0x000fc40006000000 */
[----:B------:R-:W-:Y:S02]  /*2aa0*/  ISETP.EQ.OR.EX P3, PT, R112, RZ, !P1, P3 ;  /* 0x000000ff7000720c */ /* 0x000fe40004f62730 */
[----:B------:R-:W-:Y:S02]  /*2ab0*/  PLOP3.LUT P1, PT, P1, PT, PT, 0x8, 0x0 ;  /* 0x000000000000781c */ /* 0x000fe40000f2e170 */
[C---:B------:R-:W-:Y:S02]  /*2ac0*/  FSEL R102, R91.reuse, R102, !P0 ;  /* 0x000000665b667208 */ /* 0x040fe40004000000 */
[----:B------:R-:W-:Y:S02]  /*2ad0*/  FSEL R0, R91, R0, !P0 ;  /* 0x000000005b007208 */ /* 0x000fe40004000000 */
[----:B---3--:R-:W-:-:S04]  /*2ae0*/  ISETP.NE.U32.AND P2, PT, R10, RZ, PT ;  /* 0x000000ff0a00720c */ /* 0x008fc80003f45070 */
[----:B------:R-:W-:-:S04]  /*2af0*/  ISETP.NE.AND.EX P2, PT, R11, RZ, PT, P2 ;  /* 0x000000ff0b00720c */ /* 0x000fc80003f45320 */
[----:B--2---:R-:W-:Y:S01]  /*2b00*/  FSEL R21, R21, RZ, !P2 ;  /* 0x000000ff15157208 */ /* 0x004fe20005000000 */
[----:B------:R-:W-:Y:S08]  /*2b10*/  @!P3 BRA `(.L_x_43) ;  /* 0x000000000040b947 */ /* 0x000ff00003800000 */
[----:B------:R-:W-:Y:S04]  /*2b20*/  BSSY B0, `(.L_x_44) ;  /* 0x000000e000007945 */ /* 0x000fe80003800000 */
[----:B------:R-:W-:Y:S05]  /*2b30*/  @!P0 BRA `(.L_x_45) ;  /* 0x0000000000248947 */ /* 0x000fea0003800000 */
[----:B------:R-:W-:Y:S02]  /*2b40*/  LOP3.LUT P4, RZ, R101, 0xff, RZ, 0xc0, !PT ;  /* 0x000000ff65ff7812 */ /* 0x000fe4000788c0ff */
[----:B------:R-:W-:Y:S02]  /*2b50*/  PLOP3.LUT P3, PT, P1, PT, PT, 0x80, 0x0 ;  /* 0x000000000000781c */ /* 0x000fe40000f6f070 */
[----:B------:R-:W-:-:S09]  /*2b60*/  PRMT R103, RZ, 0x7610, R103 ;  /* 0x00007610ff677816 */ /* 0x000fd20000000067 */
[----:B------:R-:W-:Y:S05]  /*2b70*/  @!P4 BRA `(.L_x_46) ;  /* 0x000000000020c947 */ /* 0x000fea0003800000 */
[----:B------:R-:W-:Y:S01]  /*2b80*/  FSETP.EQ.AND P3, PT, R91, RZ, PT ;  /* 0x000000ff5b00720b */ /* 0x000fe20003f62000 */
[----:B------:R-:W-:Y:S01]  /*2b90*/  IMAD.MOV.U32 R102, RZ, RZ, R91 ;  /* 0x000000ffff667224 */ /* 0x000fe200078e005b */
[----:B------:R-:W-:Y:S01]  /*2ba0*/  PRMT R103, R101, 0x7610, R103 ;  /* 0x0000761065677816 */ /* 0x000fe20000000067 */
[----:B------:R-:W-:Y:S01]  /*2bb0*/  IMAD.MOV.U32 R0, RZ, RZ, R91 ;  /* 0x000000ffff007224 */ /* 0x000fe200078e005b */
[----:B------:R-:W-:Y:S09]  /*2bc0*/  BRA `(.L_x_46) ;  /* 0x00000000000c7947 */ /* 0x000ff20003800000 */
.L_x_45:
[----:B------:R-:W-:Y:S01]  /*2bd0*/  FSETP.EQ.AND P3, PT, R91, RZ, PT ;  /* 0x000000ff5b00720b */ /* 0x000fe20003f62000 */
[--C-:B------:R-:W-:Y:S02]  /*2be0*/  IMAD.MOV.U32 R102, RZ, RZ, R91.reuse ;  /* 0x000000ffff667224 */ /* 0x100fe400078e005b */
[----:B------:R-:W-:-:S10]  /*2bf0*/  IMAD.MOV.U32 R0, RZ, RZ, R91 ;  /* 0x000000ffff007224 */ /* 0x000fd400078e005b */
.L_x_46:
[----:B-1----:R-:W-:Y:S05]  /*2c00*/  BSYNC B0 ;  /* 0x0000000000007941 */ /* 0x002fea0003800000 */
.L_x_44:
[----:B------:R-:W-:-:S07]  /*2c10*/  SEL R4, RZ, 0x1, P3 ;  /* 0x00000001ff047807 */ /* 0x000fce0001800000 */
.L_x_43:
[----:B------:R-:W-:Y:S04]  /*2c20*/  BSSY B0, `(.L_x_47) ;  /* 0x000000f000007945 */ /* 0x000fe80003800000 */
[----:B------:R-:W-:Y:S05]  /*2c30*/  @!P0 BRA `(.L_x_48) ;  /* 0x0000000000288947 */ /* 0x000fea0003800000 */
[----:B------:R-:W-:Y:S02]  /*2c40*/  LOP3.LUT P0, RZ, R90, 0xff, RZ, 0xc0, !PT ;  /* 0x000000ff5aff7812 */ /* 0x000fe4000780c0ff */
[----:B------:R-:W-:Y:S02]  /*2c50*/  PRMT R101, RZ, 0x7610, R101 ;  /* 0x00007610ff657816 */ /* 0x000fe40000000065 */
[----:B------:R-:W-:-:S09]  /*2c60*/  PRMT R103, RZ, 0x7610, R103 ;  /* 0x00007610ff677816 */ /* 0x000fd20000000067 */
[----:B------:R-:W-:Y:S05]  /*2c70*/  @!P0 BRA `(.L_x_49) ;  /* 0x0000000000248947 */ /* 0x000fea0003800000 */
[----:B------:R-:W-:Y:S01]  /*2c80*/  FSETP.EQ.AND P1, PT, R91, RZ, PT ;  /* 0x000000ff5b00720b */ /* 0x000fe20003f22000 */
[----:B------:R-:W-:Y:S01]  /*2c90*/  IMAD.MOV.U32 R102, RZ, RZ, R91 ;  /* 0x000000ffff667224 */ /* 0x000fe200078e005b */
[C---:B------:R-:W-:Y:S01]  /*2ca0*/  PRMT R101, R90.reuse, 0x7610, R101 ;  /* 0x000076105a657816 */ /* 0x040fe20000000065 */
[----:B------:R-:W-:Y:S01]  /*2cb0*/  IMAD.MOV.U32 R0, RZ, RZ, R91 ;  /* 0x000000ffff007224 */ /* 0x000fe200078e005b */
[----:B------:R-:W-:Y:S01]  /*2cc0*/  PRMT R103, R90, 0x7610, R103 ;  /* 0x000076105a677816 */ /* 0x000fe20000000067 */
[----:B------:R-:W-:Y:S08]  /*2cd0*/  BRA `(.L_x_49) ;  /* 0x00000000000c7947 */ /* 0x000ff00003800000 */
.L_x_48:
[----:B------:R-:W-:Y:S01]  /*2ce0*/  FSETP.EQ.AND P1, PT, R91, RZ, PT ;  /* 0x000000ff5b00720b */ /* 0x000fe20003f22000 */
[----:B------:R-:W-:Y:S01]  /*2cf0*/  IMAD.MOV.U32 R0, RZ, RZ, R91 ;  /* 0x000000ffff007224 */ /* 0x000fe200078e005b */
[----:B------:R-:W-:-:S11]  /*2d00*/  MOV R102, R91 ;  /* 0x0000005b00667202 */ /* 0x000fd60000000f00 */
.L_x_49:
[----:B-1----:R-:W-:Y:S05]  /*2d10*/  BSYNC B0 ;  /* 0x0000000000007941 */ /* 0x002fea0003800000 */
.L_x_47:
[----:B------:R-:W-:Y:S01]  /*2d20*/  PRMT R8, R4, 0x9910, RZ ;  /* 0x0000991004087816 */ /* 0x000fe200000000ff */
[----:B------:R-:W-:Y:S01]  /*2d30*/  IMAD.MOV.U32 R23, RZ, RZ, R21 ;  /* 0x000000ffff177224 */ /* 0x000fe200078e0015 */
[----:B------:R-:W-:Y:S01]  /*2d40*/  LOP3.LUT R96, R96, 0x1, RZ, 0x3c, !PT ;  /* 0x0000000160607812 */ /* 0x000fe200078e3cff */
[----:B------:R-:W-:Y:S06]  /*2d50*/  @!P2 BRA `(.L_x_50) ;  /* 0x000000000050a947 */ /* 0x000fec0003800000 */
[----:B------:R-:W1:Y:S01]  /*2d60*/  LDC.64 R12, c[0x0][0x5d0] ;  /* 0x00017400ff0c7b82 */ /* 0x000e620000000a00 */
[----:B------:R-:W-:Y:S01]  /*2d70*/  USHF.R.S32.HI UR4, URZ, 0x1f, UR47 ;  /* 0x0000001f3f047899 */ /* 0x000fe2000801142f */
[----:B------:R-:W-:Y:S01]  /*2d80*/  VIADD R4, R94, UR46 ;  /* 0x0000002e5e047c36 */ /* 0x000fe20008000000 */
[----:B------:R-:W-:-:S04]  /*2d90*/  ISETP.GE.AND P0, PT, R104, 0x1, PT ;  /* 0x000000016800780c */ /* 0x000fc80003f06270 */
[--C-:B------:R-:W-:Y:S02]  /*2da0*/  SHF.R.S32.HI R5, RZ, 0x1f, R4.reuse ;  /* 0x0000001fff057819 */ /* 0x100fe40000011404 */
[C---:B------:R-:W-:Y:S02]  /*2db0*/  ISETP.LT.OR P2, PT, R107.reuse, 0x1, !P0 ;  /* 0x000000016b00780c */ /* 0x040fe40004741670 */
[----:B------:R-:W-:Y:S01]  /*2dc0*/  ISETP.LT.OR P0, PT, R107, 0x9, !P0 ;  /* 0x000000096b00780c */ /* 0x000fe20004701670 */
[C---:B-1----:R-:W-:Y:S02]  /*2dd0*/  IMAD R6, R12.reuse, UR4, RZ ;  /* 0x000000040c067c24 */ /* 0x042fe4000f8e02ff */
[----:B------:R-:W-:-:S04]  /*2de0*/  IMAD.WIDE.U32 R4, R12, UR47, R4 ;  /* 0x0000002f0c047c25 */ /* 0x000fc8000f8e0004 */
[----:B------:R-:W-:Y:S01]  /*2df0*/  IMAD R7, R13, UR47, R6 ;  /* 0x0000002f0d077c24 */ /* 0x000fe2000f8e0206 */
[----:B------:R-:W-:-:S03]  /*2e00*/  LEA R6, P3, R4, R10, 0x1 ;  /* 0x0000000a04067211 */ /* 0x000fc600078608ff */
[----:B------:R-:W-:-:S05]  /*2e10*/  IMAD.IADD R5, R5, 0x1, R7 ;  /* 0x0000000105057824 */ /* 0x000fca00078e0207 */
[----:B------:R-:W-:-:S05]  /*2e20*/  LEA.HI.X R7, R4, R11, R5, 0x1, P3 ;  /* 0x0000000b04077211 */ /* 0x000fca00018f0c05 */
[----:B------:R-:W2:Y:S04]  /*2e30*/  @!P2 LDG.E.U16 R5, desc[UR54][R6.64] ;  /* 0x000000360605a981 */ /* 0x000ea8000c1e1500 */
[----:B------:R-:W3:Y:S01]  /*2e40*/  @!P0 LDG.E.U16 R4, desc[UR54][R6.64+0x10] ;  /* 0x0000103606048981 */ /* 0x000ee2000c1e1500 */
[----:B------:R-:W-:Y:S01]  /*2e50*/  IMAD.MOV.U32 R21, RZ, RZ, RZ ;  /* 0x000000ffff157224 */ /* 0x000fe200078e00ff */
[----:B--2---:R-:W-:-:S04]  /*2e60*/  @!P2 PRMT R21, R5, 0x5410, RZ ;  /* 0x000054100515a816 */ /* 0x004fc800000000ff */
[----:B---3--:R-:W-:-:S05]  /*2e70*/  @!P0 PRMT R21, R21, 0x5410, R4 ;  /* 0x0000541015158816 */ /* 0x008fca0000000004 */
[--C-:B------:R-:W-:Y:S02]  /*2e80*/  HADD2.F32 R23, -RZ, R21.reuse.H0_H0 ;  /* 0x20000015ff177230 */ /* 0x100fe40000004100 */
[----:B------:R-:W-:-:S07]  /*2e90*/  HADD2.F32 R21, -RZ, R21.H1_H1 ;  /* 0x30000015ff157230 */ /* 0x000fce0000004100 */
.L_x_50:
[----:B------:R-:W-:Y:S01]  /*2ea0*/  ISETP.NE.AND P0, PT, R8, RZ, PT ;  /* 0x000000ff0800720c */ /* 0x000fe20003f05270 */
[----:B------:R-:W-:Y:S01]  /*2eb0*/  BSSY B0, `(.L_x_51) ;  /* 0x000001a000007945 */ /* 0x000fe20003800000 */
[----:B------:R-:W-:Y:S01]  /*2ec0*/  IMAD.MOV.U32 R20, RZ, RZ, RZ ;  /* 0x000000ffff147224 */ /* 0x000fe200078e00ff */
[----:B------:R-:W-:Y:S02]  /*2ed0*/  CS2R R6, SRZ ;  /* 0x0000000000067805 */ /* 0x000fe4000001ff00 */
[----:B------:R-:W-:Y:S02]  /*2ee0*/  CS2R R4, SRZ ;  /* 0x0000000000047805 */ /* 0x000fe4000001ff00 */
[----:B------:R-:W-:Y:S02]  /*2ef0*/  CS2R R10, SRZ ;  /* 0x00000000000a7805 */ /* 0x000fe4000001ff00 */
[----:B------:R-:W-:-:S04]  /*2f00*/  CS2R R8, SRZ ;  /* 0x0000000000087805 */ /* 0x000fc8000001ff00 */
[----:B------:R-:W-:Y:S05]  /*2f10*/  @!P0 BRA `(.L_x_52) ;  /* 0x00000000004c8947 */ /* 0x000fea0003800000 */
[----:B------:R-:W-:-:S13]  /*2f20*/  ISETP.NE.AND P2, PT, R108, 0x3, PT ;  /* 0x000000036c00780c */ /* 0x000fda0003f45270 */
[----:B------:R-:W-:Y:S05]  /*2f30*/  @!P2 BRA `(.L_x_53) ;  /* 0x000000000004a947 */ /* 0x000fea0003800000 */
[----:B------:R-:W-:Y:S01]  /*2f40*/  BPT.TRAP 0x1 ;  /* 0x000000040000795c */ /* 0x000fe20000300000 */
.L_x_53:
[----:B------:R-:W-:Y:S01]  /*2f50*/  SHF.L.U32 R4, R96, 0x1f, RZ ;  /* 0x0000001f60047819 */ /* 0x000fe200000006ff */
[----:B------:R-:W-:Y:S01]  /*2f60*/  BSSY B1, `(.L_x_54) ;  /* 0x0000005000017945 */ /* 0x000fe20003800000 */
[----:B------:R-:W-:Y:S01]  /*2f70*/  @!P1 LEA R13, R95, UR50, 0x1 ;  /* 0x000000325f0d9c11 */ /* 0x000fe2000f8e08ff */
[----:B------:R-:W-:Y:S01]  /*2f80*/  IMAD.MOV.U32 R11, RZ, RZ, RZ ;  /* 0x000000ffff0b7224 */ /* 0x000fe200078e00ff */
[----:B------:R-:W1:Y:S02]  /*2f90*/  SYNCS.PHASECHK.TRANS64.TRYWAIT P2, [UR50+0x60], R4 ;  /* 0x00006004ff0075a7 */ /* 0x000e640008040172 */
[----:B-1----:R-:W-:Y:S05]  /*2fa0*/  @!P2 BRA `(.L_x_55) ;  /* 0x0000004c0080a947 */ /* 0x002fea0003800000 */
.L_x_170:
[----:B------:R-:W-:Y:S05]  /*2fb0*/  BSYNC B1 ;  /* 0x0000000000017941 */ /* 0x000fea0003800000 */
.L_x_54:
[----:B------:R-:W-:Y:S01]  /*2fc0*/  IMAD.MOV.U32 R10, RZ, RZ, RZ ;  /* 0x000000ffff0a7224 */ /* 0x000fe200078e00ff */
[----:B------:R-:W-:Y:S01]  /*2fd0*/  CS2R R8, SRZ ;  /* 0x0000000000087805 */ /* 0x000fe2000001ff00 */
[----:B------:R-:W-:Y:S01]  /*2fe0*/  IMAD.MOV.U32 R6, RZ, RZ, RZ ;  /* 0x000000ffff067224 */ /* 0x000fe200078e00ff */
[----:B-1----:R-:W-:Y:S02]  /*2ff0*/  CS2R R4, SRZ ;  /* 0x0000000000047805 */ /* 0x002fe4000001ff00 */
[----:B------:R-:W-:Y:S01]  /*3000*/  @!P1 LEA R12, R98, R13, 0x1 ;  /* 0x0000000d620c9211 */ /* 0x000fe200078e08ff */
[----:B------:R-:W-:Y:S05]  /*3010*/  @!P1 WARPSYNC.ALL ;  /* 0x0000000000009948 */ /* 0x000fea0003800000 */
[----:B------:R1:W2:Y:S01]  /*3020*/  @!P1 LDSM.16.M88.4 R8, [R13+0x200] ;  /* 0x000200000d08983b */ /* 0x0002a20000000200 */
[----:B------:R-:W-:-:S03]  /*3030*/  IMAD.MOV.U32 R20, RZ, RZ, 0x1 ;  /* 0x00000001ff147424 */ /* 0x000fc600078e00ff */
[----:B------:R1:W3:Y:S04]  /*3040*/  @!P1 LDSM.16.M88.4 R4, [R12+0x200] ;  /* 0x000200000c04983b */ /* 0x0002e80000000200 */
.L_x_52:
[----:B------:R-:W-:Y:S05]  /*3050*/  BSYNC B0 ;  /* 0x0000000000007941 */ /* 0x000fea0003800000 */
.L_x_51:
[C---:B-1---5:R-:W-:Y:S01]  /*3060*/  FFMA R12, R92.reuse, R25, R23 ;  /* 0x000000195c0c7223 */ /* 0x062fe20000000017 */
[--C-:B--2---:R-:W-:Y:S02]  /*3070*/  HADD2.F32 R25, -RZ, R9.reuse.H0_H0 ;  /* 0x20000009ff197230 */ /* 0x104fe40000004100 */
[C---:B------:R-:W-:Y:S01]  /*3080*/  FFMA R26, R92.reuse, R26, R21 ;  /* 0x0000001a5c1a7223 */ /* 0x040fe20000000015 */
[--C-:B------:R-:W-:Y:S02]  /*3090*/  HADD2.F32 R13, -RZ, R8.reuse.H0_H0 ;  /* 0x20000008ff0d7230 */ /* 0x100fe40000004100 */
[C---:B------:R-:W-:Y:S01]  /*30a0*/  FFMA R24, R92.reuse, R24, R23 ;  /* 0x000000185c187223 */ /* 0x040fe20000000017 */
[----:B------:R-:W-:Y:S02]  /*30b0*/  HADD2.F32 R15, -RZ, R8.H1_H1 ;  /* 0x30000008ff0f7230 */ /* 0x000fe40000004100 */
[----:B------:R-:W-:Y:S01]  /*30c0*/  FFMA R14, R92, R27, R21 ;  /* 0x0000001b5c0e7223 */ /* 0x000fe20000000015 */
[----:B------:R-:W-:-:S02]  /*30d0*/  HADD2.F32 R107, -RZ, R9.H1_H1 ;  /* 0x30000009ff6b7230 */ /* 0x000fc40000004100 */
[-C--:B------:R-:W-:Y:S01]  /*30e0*/  FFMA R26, R25, R105.reuse, R26 ;  /* 0x00000069191a7223 */ /* 0x080fe2000000001a */
[-C--:B------:R-:W-:Y:S01]  /*30f0*/  FFMA R24, R13, R105.reuse, R24 ;  /* 0x000000690d187223 */ /* 0x080fe20000000018 */
[-C--:B------:R-:W-:Y:S01]  /*3100*/  FFMA R111, R15, R105.reuse, R12 ;  /* 0x000000690f6f7223 */ /* 0x080fe2000000000c */
[----:B------:R-:W-:Y:S02]  /*3110*/  HADD2.F32 R25, -RZ, R11.H0_H0 ;  /* 0x2000000bff197230 */ /* 0x000fe40000004100 */
[----:B------:R-:W-:Y:S01]  /*3120*/  FFMA R107, R107, R105, R14 ;  /* 0x000000696b6b7223 */ /* 0x000fe2000000000e */
[C---:B------:R-:W-:Y:S01]  /*3130*/  FFMA R30, R92.reuse, R30, R21 ;  /* 0x0000001e5c1e7223 */ /* 0x040fe20000000015 */
[--C-:B------:R-:W-:Y:S02]  /*3140*/  HADD2.F32 R13, -RZ, R10.reuse.H0_H0 ;  /* 0x2000000aff0d7230 */ /* 0x100fe40000004100 */
[----:B------:R-:W-:Y:S01]  /*3150*/  FFMA R28, R92, R28, R23 ;  /* 0x0000001c5c1c7223 */ /* 0x000fe20000000017 */
[----:B------:R-:W-:-:S02]  /*3160*/  HADD2.F32 R15, -RZ, R10.H1_H1 ;  /* 0x3000000aff0f7230 */ /* 0x000fc40000004100 */
[C---:B------:R-:W-:Y:S01]  /*3170*/  FFMA R12, R92.reuse, R29, R23 ;  /* 0x0000001d5c0c7223 */ /* 0x040fe20000000017 */
[----:B------:R-:W-:Y:S02]  /*3180*/  HADD2.F32 R27, -RZ, R11.H1_H1 ;  /* 0x3000000bff1b7230 */ /* 0x000fe40000004100 */
[C-C-:B------:R-:W-:Y:S01]  /*3190*/  FFMA R14, R92.reuse, R31, R21.reuse ;  /* 0x0000001f5c0e7223 */ /* 0x140fe20000000015 */
[-C--:B------:R-:W-:Y:S01]  /*31a0*/  FFMA R30, R25, R105.reuse, R30 ;  /* 0x00000069191e7223 */ /* 0x080fe2000000001e */
[-C--:B------:R-:W-:Y:S01]  /*31b0*/  FFMA R28, R13, R105.reuse, R28 ;  /* 0x000000690d1c7223 */ /* 0x080fe2000000001c */
[-C--:B------:R-:W-:Y:S01]  /*31c0*/  FFMA R29, R15, R105.reuse, R12 ;  /* 0x000000690f1d7223 */ /* 0x080fe2000000000c */
[----:B------:R-:W-:Y:S01]  /*31d0*/  FFMA R31, R27, R105, R14 ;  /* 0x000000691b1f7223 */ /* 0x000fe2000000000e */
[----:B---3--:R-:W-:Y:S02]  /*31e0*/  HADD2.F32 R25, -RZ, R5.H0_H0 ;  /* 0x20000005ff197230 */ /* 0x008fe40000004100 */
[----:B------:R-:W-:Y:S01]  /*31f0*/  FFMA R34, R92, R34, R21 ;  /* 0x000000225c227223 */ /* 0x000fe20000000015 */
[----:B------:R-:W-:-:S02]  /*3200*/  HADD2.F32 R13, -RZ, R4.H0_H0 ;  /* 0x20000004ff0d7230 */ /* 0x000fc40000004100 */
[C-C-:B------:R-:W-:Y:S01]  /*3210*/  FFMA R32, R92.reuse, R32, R23.reuse ;  /* 0x000000205c207223 */ /* 0x140fe20000000017 */
[----:B------:R-:W-:Y:S02]  /*3220*/  HADD2.F32 R15, -RZ, R4.H1_H1 ;  /* 0x30000004ff0f7230 */ /* 0x000fe40000004100 */
[C---:B------:R-:W-:Y:S01]  /*3230*/  FFMA R12, R92.reuse, R33, R23 ;  /* 0x000000215c0c7223 */ /* 0x040fe20000000017 */
[----:B------:R-:W-:Y:S02]  /*3240*/  HADD2.F32 R27, -RZ, R5.H1_H1 ;  /* 0x30000005ff1b7230 */ /* 0x000fe40000004100 */
[----:B------:R-:W-:Y:S01]  /*3250*/  FFMA R14, R92, R35, R21 ;  /* 0x000000235c0e7223 */ /* 0x000fe20000000015 */
[-C--:B------:R-:W-:Y:S01]  /*3260*/  FFMA R34, R25, R105.reuse, R34 ;  /* 0x0000006919227223 */ /* 0x080fe20000000022 */
[-C--:B------:R-:W-:Y:S01]  /*3270*/  FFMA R32, R13, R105.reuse, R32 ;  /* 0x000000690d207223 */ /* 0x080fe20000000020 */
[-C--:B------:R-:W-:Y:S01]  /*3280*/  FFMA R33, R15, R105.reuse, R12 ;  /* 0x000000690f217223 */ /* 0x080fe2000000000c */
[----:B------:R-:W-:Y:S01]  /*3290*/  FFMA R35, R27, R105, R14 ;  /* 0x000000691b237223 */ /* 0x000fe2000000000e */
[----:B------:R-:W-:-:S02]  /*32a0*/  HADD2.F32 R25, -RZ, R7.H0_H0 ;  /* 0x20000007ff197230 */ /* 0x000fc40000004100 */
[C---:B------:R-:W-:Y:S01]  /*32b0*/  FFMA R38, R92.reuse, R38, R21 ;  /* 0x000000265c267223 */ /* 0x040fe20000000015 */
[--C-:B------:R-:W-:Y:S02]  /*32c0*/  HADD2.F32 R13, -RZ, R6.reuse.H0_H0 ;  /* 0x20000006ff0d7230 */ /* 0x100fe40000004100 */
        /* <DEDUP_REMOVED lines=9> */
[----:B------:R-:W-:Y:S01]  /*3360*/  LEA R25, R95, UR50, 0x1 ;  /* 0x000000325f197c11 */ /* 0x000fe2000f8e08ff */
[----:B------:R-:W-:Y:S05]  /*3370*/  WARPSYNC.ALL ;  /* 0x0000000000007948 */ /* 0x000fea0003800000 */
[----:B------:R-:W-:Y:S01]  /*3380*/  F2FP.F16.F32.PACK_AB R32, R33, R32 ;  /* 0x000000202120723e */ /* 0x000fe200000000ff */
[----:B------:R-:W-:Y:S01]  /*3390*/  IMAD R22, R98, 0x2, R25 ;  /* 0x0000000262167824 */ /* 0x000fe200078e0219 */
[----:B------:R-:W-:Y:S01]  /*33a0*/  F2FP.F16.F32.PACK_AB R12, R111, R24 ;  /* 0x000000186f0c723e */ /* 0x000fe200000000ff */
[----:B------:R-:W-:Y:S01]  /*33b0*/  BSSY B0, `(.L_x_56) ;  /* 0x0000018000007945 */ /* 0x000fe20003800000 */
[----:B------:R-:W-:-:S02]  /*33c0*/  F2FP.F16.F32.PACK_AB R13, R107, R26 ;  /* 0x0000001a6b0d723e */ /* 0x000fc400000000ff */
[----:B------:R-:W-:Y:S02]  /*33d0*/  F2FP.F16.F32.PACK_AB R14, R29, R28 ;  /* 0x0000001c1d0e723e */ /* 0x000fe400000000ff */
[----:B------:R-:W-:Y:S02]  /*33e0*/  F2FP.F16.F32.PACK_AB R15, R31, R30 ;  /* 0x0000001e1f0f723e */ /* 0x000fe400000000ff */
[----:B------:R-:W-:Y:S02]  /*33f0*/  F2FP.F16.F32.PACK_AB R33, R35, R34 ;  /* 0x000000222321723e */ /* 0x000fe400000000ff */
[----:B------:R-:W-:Y:S01]  /*3400*/  F2FP.F16.F32.PACK_AB R34, R37, R36 ;  /* 0x000000242522723e */ /* 0x000fe200000000ff */
[----:B------:R1:W-:Y:S01]  /*3410*/  STSM.16.M88.4 [R25+0x200], R12 ;  /* 0x0002000c19007844 */ /* 0x0003e20000000200 */
[----:B------:R-:W-:Y:S02]  /*3420*/  F2FP.F16.F32.PACK_AB R35, R27, R38 ;  /* 0x000000261b23723e */ /* 0x000fe400000000ff */
[----:B------:R-:W-:-:S03]  /*3430*/  ISETP.GT.U32.AND P2, PT, R97, 0x3e, PT ;  /* 0x0000003e6100780c */ /* 0x000fc60003f44070 */
[----:B------:R1:W-:Y:S01]  /*3440*/  STSM.16.M88.4 [R22+0x200], R32 ;  /* 0x0002002016007844 */ /* 0x0003e20000000200 */
[----:B------:R-:W-:Y:S01]  /*3450*/  @!PT LDS RZ, [RZ] ;  /* 0x00000000fffff984 */ /* 0x000fe20000000800 */
[----:B------:R-:W-:Y:S01]  /*3460*/  @!PT LDS RZ, [RZ] ;  /* 0x00000000fffff984 */ /* 0x000fe20000000800 */
[----:B------:R-:W-:Y:S01]  /*3470*/  @!PT LDS RZ, [RZ] ;  /* 0x00000000fffff984 */ /* 0x000fe20000000800 */
[----:B------:R-:W-:Y:S01]  /*3480*/  @!PT LDS RZ, [RZ] ;  /* 0x00000000fffff984 */ /* 0x000fe20000000800 */
[----:B------:R2:W-:Y:S06]  /*3490*/  MEMBAR.ALL.CTA ;  /* 0x0000000000007992 */ /* 0x0005ec0000008000 */
[----:B--2---:R-:W2:Y:S02]  /*34a0*/  FENCE.VIEW.ASYNC.S ;  /* 0x00000000000073c6 */ /* 0x004ea40000000000 */
[----:B--2---:R-:W-:Y:S06]  /*34b0*/  BAR.SYNC.DEFER_BLOCKING 0x1, 0x100 ;  /* 0x0044000000007b1d */ /* 0x004fec0000010000 */
[----:B------:R-:W-:Y:S05]  /*34c0*/  @P2 BRA `(.L_x_57) ;  /* 0x0000000000182947 */ /* 0x000fea0003800000 */
[----:B------:R-:W-:Y:S02]  /*34d0*/  UIADD3 UR4, UP0, UR56, 0x4f0, URZ ;  /* 0x000004f038047890 */ /* 0x000fe4000ff1e03f */
[----:B------:R-:W-:Y:S02]  /*34e0*/  UIADD3 UR44, UR50, 0x200, URZ ;  /* 0x00000200322c7890 */ /* 0x000fe4000fffe03f */
[----:B------:R-:W-:-:S09]  /*34f0*/  UIADD3.X UR5, URZ, UR57, URZ, UP0, !UPT ;  /* 0x000000393f057290 */ /* 0x000fd200087fe43f */
[----:B------:R2:W-:Y:S01]  /*3500*/  UTMASTG.3D [UR44], [UR4] ;  /* 0x0000002c040073b5 */ /* 0x0005e20008010000 */
[----:B------:R0:W-:Y:S01]  /*3510*/  UTMACMDFLUSH ;  /* 0x00000000000079b7 */ /* 0x0001e20000000000 */
[----:B--2---:R-:W-:-:S04]  /*3520*/  DEPBAR.LE SB0, 0x1 ;  /* 0x000080400000791a */ /* 0x004fc80000000000 */
.L_x_57:
[----:B------:R-:W-:Y:S05]  /*3530*/  BSYNC B0 ;  /* 0x0000000000007941 */ /* 0x000fea0003800000 */
.L_x_56:
[----:B------:R-:W-:Y:S01]  /*3540*/  BAR.SYNC.DEFER_BLOCKING 0x1, 0x100 ;  /* 0x0044000000007b1d */ /* 0x000fe20000010000 */
[----:B------:R-:W-:Y:S01]  /*3550*/  ISETP.NE.AND P3, PT, RZ, UR40, PT ;  /* 0x00000028ff007c0c */ /* 0x000fe2000bf65270 */
[----:B------:R-:W-:-:S12]  /*3560*/  VIADD R27, R25, 0x200 ;  /* 0x00000200191b7836 */ /* 0x000fd80000000000 */
[----:B------:R-:W-:Y:S05]  /*3570*/  @!P3 BRA `(.L_x_58) ;  /* 0x000000000034b947 */ /* 0x000fea0003800000 */
[----:B------:R-:W-:Y:S04]  /*3580*/  BSSY B0, `(.L_x_59) ;  /* 0x0000009000007945 */ /* 0x000fe80003800000 */
[----:B------:R-:W-:Y:S05]  /*3590*/  @!P0 BRA `(.L_x_60) ;  /* 0x00000000001c8947 */ /* 0x000fea0003800000 */
[----:B------:R-:W-:-:S13]  /*35a0*/  ISETP.NE.AND P3, PT, R108, 0x3, PT ;  /* 0x000000036c00780c */ /* 0x000fda0003f65270 */
[----:B------:R-:W-:Y:S05]  /*35b0*/  @!P3 BRA `(.L_x_61) ;  /* 0x000000000004b947 */ /* 0x000fea0003800000 */
[----:B------:R-:W-:Y:S01]  /*35c0*/  BPT.TRAP 0x1 ;  /* 0x000000040000795c */ /* 0x000fe20000300000 */
.L_x_61:
[----:B------:R-:W-:-:S04]  /*35d0*/  ULEA UR4, UR39, UR50, 0x3 ;  /* 0x0000003227047291 */ /* 0x000fc8000f8e183f */
[----:B------:R-:W-:-:S04]  /*35e0*/  UIADD3 UR4, UR4, 0x80, URZ ;  /* 0x0000008004047890 */ /* 0x000fc8000fffe03f */
[----:B------:R-:W-:-:S09]  /*35f0*/  UPRMT UR4, UR49, 0x654, UR4 ;  /* 0x0000065431047896 */ /* 0x000fd20008000004 */
[----:B------:R-:W-:Y:S03]  /*3600*/  SYNCS.ARRIVE.TRANS64.RED.A1T0 RZ, [UR4], RZ ;  /* 0x000000ffffff79a7 */ /* 0x000fe60008100404 */
.L_x_60:
[----:B------:R-:W-:Y:S05]  /*3610*/  BSYNC B0 ;  /* 0x0000000000007941 */ /* 0x000fea0003800000 */
.L_x_59:
[----:B------:R-:W-:-:S04]  /*3620*/  UIADD3 UR39, UR39, 0x1, URZ ;  /* 0x0000000127277890 */ /* 0x000fc8000fffe03f */
[----:B------:R-:W-:-:S04]  /*3630*/  UISETP.NE.AND UP0, UPT, UR39, 0x4, UPT ;  /* 0x000000042700788c */ /* 0x000fc8000bf05270 */
[----:B------:R-:W-:-:S12]  /*3640*/  USEL UR39, UR39, URZ, UP0 ;  /* 0x0000003f27277287 */ /* 0x000fd80008000000 */
.L_x_58:
[----:B------:R-:W-:Y:S04]  /*3650*/  BSSY B0, `(.L_x_62) ;  /* 0x0000011000007945 */ /* 0x000fe80003800000 */
[----:B------:R-:W-:Y:S05]  /*3660*/  @!P0 BRA `(.L_x_63) ;  /* 0x00000000003c8947 */ /* 0x000fea0003800000 */
[----:B------:R-:W-:-:S13]  /*3670*/  ISETP.NE.AND P3, PT, R108, 0x3, PT ;  /* 0x000000036c00780c */ /* 0x000fda0003f65270 */
[----:B------:R-:W-:Y:S05]  /*3680*/  @!P3 BRA `(.L_x_64) ;  /* 0x000000000004b947 */ /* 0x000fea0003800000 */
[----:B------:R-:W-:Y:S01]  /*3690*/  BPT.TRAP 0x1 ;  /* 0x000000040000795c */ /* 0x000fe20000300000 */
.L_x_64:
[C---:B-1----:R-:W-:Y:S01]  /*36a0*/  LEA R14, R20.reuse, UR50, 0x3 ;  /* 0x00000032140e7c11 */ /* 0x042fe2000f8e18ff */
[----:B------:R-:W-:Y:S01]  /*36b0*/  @!P1 IMAD R13, R20, 0x2000, R27 ;  /* 0x00002000140d9824 */ /* 0x000fe200078e021b */
[----:B------:R-:W-:Y:S01]  /*36c0*/  SHF.L.U32 R15, R96, 0x1f, RZ ;  /* 0x0000001f600f7819 */ /* 0x000fe200000006ff */
[----:B------:R-:W-:Y:S02]  /*36d0*/  BSSY B1, `(.L_x_65) ;  /* 0x0000004000017945 */ /* 0x000fe40003800000 */
[----:B------:R-:W-:Y:S01]  /*36e0*/  @!P1 IMAD R12, R98, 0x2, R13 ;  /* 0x00000002620c9824 */ /* 0x000fe200078e020d */
[----:B------:R-:W1:Y:S02]  /*36f0*/  SYNCS.PHASECHK.TRANS64.TRYWAIT P3, [R14+URZ+0x60], R15 ;  /* 0x0000600f0e0075a7 */ /* 0x000e64000806017f */
[----:B-1----:R-:W-:Y:S05]  /*3700*/  @!P3 BRA `(.L_x_66) ;  /* 0x0000004400c0b947 */ /* 0x002fea0003800000 */
.L_x_171:
[----:B------:R-:W-:Y:S05]  /*3710*/  BSYNC B1 ;  /* 0x0000000000017941 */ /* 0x000fea0003800000 */
.L_x_65:
[----:B------:R-:W-:Y:S05]  /*3720*/  @!P1 WARPSYNC.ALL ;  /* 0x0000000000009948 */ /* 0x000fea0003800000 */
[----:B------:R2:W3:Y:S01]  /*3730*/  @!P1 LDSM.16.M88.4 R8, [R13] ;  /* 0x000000000d08983b */ /* 0x0004e20000000200 */
[----:B------:R-:W-:-:S03]  /*3740*/  VIADD R20, R20, 0x1 ;  /* 0x0000000114147836 */ /* 0x000fc60000000000 */
[----:B------:R2:W4:Y:S04]  /*3750*/  @!P1 LDSM.16.M88.4 R4, [R12] ;  /* 0x000000000c04983b */ /* 0x0005280000000200 */
.L_x_63:
[----:B------:R-:W-:Y:S05]  /*3760*/  BSYNC B0 ;  /* 0x0000000000007941 */ /* 0x000fea0003800000 */
.L_x_62:
[--C-:B-123--:R-:W-:Y:S02]  /*3770*/  HADD2.F32 R13, -RZ, R8.reuse.H0_H0 ;  /* 0x20000008ff0d7230 */ /* 0x10efe40000004100 */
[C-C-:B------:R-:W-:Y:S01]  /*3780*/  FFMA R40, R92.reuse, R40, R23.reuse ;  /* 0x000000285c287223 */ /* 0x140fe20000000017 */
[----:B------:R-:W-:Y:S02]  /*3790*/  HADD2.F32 R15, -RZ, R8.H1_H1 ;  /* 0x30000008ff0f7230 */ /* 0x000fe40000004100 */
[C---:B------:R-:W-:Y:S01]  /*37a0*/  FFMA R12, R92.reuse, R41, R23 ;  /* 0x000000295c0c7223 */ /* 0x040fe20000000017 */
[--C-:B------:R-:W-:Y:S02]  /*37b0*/  HADD2.F32 R29, -RZ, R9.reuse.H0_H0 ;  /* 0x20000009ff1d7230 */ /* 0x100fe40000004100 */
[C-C-:B------:R-:W-:Y:S01]  /*37c0*/  FFMA R42, R92.reuse, R42, R21.reuse ;  /* 0x0000002a5c2a7223 */ /* 0x140fe20000000015 */
[----:B------:R-:W-:Y:S02]  /*37d0*/  HADD2.F32 R31, -RZ, R9.H1_H1 ;  /* 0x30000009ff1f7230 */ /* 0x000fe40000004100 */
[----:B------:R-:W-:Y:S01]  /*37e0*/  FFMA R14, R92, R43, R21 ;  /* 0x0000002b5c0e7223 */ /* 0x000fe20000000015 */
[-C--:B------:R-:W-:Y:S01]  /*37f0*/  FFMA R40, R13, R105.reuse, R40 ;  /* 0x000000690d287223 */ /* 0x080fe20000000028 */
[-C--:B------:R-:W-:Y:S01]  /*3800*/  FFMA R13, R15, R105.reuse, R12 ;  /* 0x000000690f0d7223 */ /* 0x080fe2000000000c */
[-C--:B------:R-:W-:Y:S01]  /*3810*/  FFMA R42, R29, R105.reuse, R42 ;  /* 0x000000691d2a7223 */ /* 0x080fe2000000002a */
[----:B------:R-:W-:Y:S01]  /*3820*/  FFMA R15, R31, R105, R14 ;  /* 0x000000691f0f7223 */ /* 0x000fe2000000000e */
[----:B------:R-:W-:-:S02]  /*3830*/  HADD2.F32 R29, -RZ, R10.H0_H0 ;  /* 0x2000000aff1d7230 */ /* 0x000fc40000004100 */
        /* <DEDUP_REMOVED lines=11> */
[----:B----4-:R-:W-:-:S02]  /*38f0*/  HADD2.F32 R33, -RZ, R4.H0_H0 ;  /* 0x20000004ff217230 */ /* 0x010fc40000004100 */
        /* <DEDUP_REMOVED lines=23> */
[----:B------:R-:W-:Y:S01]  /*3a70*/  F2FP.F16.F32.PACK_AB R12, R13, R40 ;  /* 0x000000280d0c723e */ /* 0x000fe200000000ff */
[----:B------:R-:W-:Y:S05]  /*3a80*/  WARPSYNC.ALL ;  /* 0x0000000000007948 */ /* 0x000fea0003800000 */
[----:B------:R-:W-:Y:S01]  /*3a90*/  F2FP.F16.F32.PACK_AB R13, R15, R42 ;  /* 0x0000002a0f0d723e */ /* 0x000fe200000000ff */
[----:B------:R-:W-:Y:S01]  /*3aa0*/  BSSY B0, `(.L_x_67) ;  /* 0x000001a000007945 */ /* 0x000fe20003800000 */
[----:B------:R-:W-:-:S02]  /*3ab0*/  F2FP.F16.F32.PACK_AB R14, R29, R44 ;  /* 0x0000002c1d0e723e */ /* 0x000fc400000000ff */
[----:B------:R-:W-:Y:S02]  /*3ac0*/  F2FP.F16.F32.PACK_AB R15, R31, R46 ;  /* 0x0000002e1f0f723e */ /* 0x000fe400000000ff */
[----:B------:R-:W-:Y:S02]  /*3ad0*/  F2FP.F16.F32.PACK_AB R49, R35, R50 ;  /* 0x000000322331723e */ /* 0x000fe400000000ff */
[----:B------:R-:W-:Y:S01]  /*3ae0*/  F2FP.F16.F32.PACK_AB R48, R33, R48 ;  /* 0x000000302130723e */ /* 0x000fe200000000ff */
[----:B------:R1:W-:Y:S01]  /*3af0*/  STSM.16.M88.4 [R25+0x2200], R12 ;  /* 0x0022000c19007844 */ /* 0x0003e20000000200 */
[----:B------:R-:W-:Y:S02]  /*3b00*/  F2FP.F16.F32.PACK_AB R50, R37, R52 ;  /* 0x000000342532723e */ /* 0x000fe400000000ff */
[----:B------:R-:W-:-:S05]  /*3b10*/  F2FP.F16.F32.PACK_AB R51, R39, R54 ;  /* 0x000000362733723e */ /* 0x000fca00000000ff */
        /* <DEDUP_REMOVED lines=11> */
[----:B------:R-:W-:Y:S02]  /*3bd0*/  UIADD3 UR4, UR50, 0x2200, URZ ;  /* 0x0000220032047890 */ /* 0x000fe4000fffe03f */
[----:B------:R-:W-:Y:S01]  /*3be0*/  UIADD3.X UR9, URZ, UR57, URZ, UP0, !UPT ;  /* 0x000000393f097290 */ /* 0x000fe200087fe43f */
[----:B------:R-:W-:Y:S01]  /*3bf0*/  UMOV UR6, UR46 ;  /* 0x0000002e00067c82 */ /* 0x000fe20008000000 */
[----:B------:R-:W-:-:S07]  /*3c00*/  UMOV UR7, UR47 ;  /* 0x0000002f00077c82 */ /* 0x000fce0008000000 */
[----:B------:R2:W-:Y:S01]  /*3c10*/  UTMASTG.3D [UR4], [UR8] ;  /* 0x00000004080073b5 */ /* 0x0005e20008010000 */
[----:B------:R0:W-:Y:S01]  /*3c20*/  UTMACMDFLUSH ;  /* 0x00000000000079b7 */ /* 0x0001e20000000000 */
[----:B--2---:R-:W-:-:S04]  /*3c30*/  DEPBAR.LE SB0, 0x1 ;  /* 0x000080400000791a */ /* 0x004fc80000000000 */
.L_x_68:
[----:B------:R-:W-:Y:S05]  /*3c40*/  BSYNC B0 ;  /* 0x0000000000007941 */ /* 0x000fea0003800000 */
.L_x_67:
[----:B------:R-:W-:Y:S06]  /*3c50*/  BAR.SYNC.DEFER_BLOCKING 0x1, 0x100 ;  /* 0x0044000000007b1d */ /* 0x000fec0000010000 */
[----:B------:R-:W-:Y:S04]  /*3c60*/  BSSY B0, `(.L_x_69) ;  /* 0x0000009000007945 */ /* 0x000fe80003800000 */
[----:B------:R-:W-:Y:S05]  /*3c70*/  @!P0 BRA `(.L_x_70) ;  /* 0x00000000001c8947 */ /* 0x000fea0003800000 */
[----:B------:R-:W-:-:S13]  /*3c80*/  ISETP.NE.AND P3, PT, R108, 0x3, PT ;  /* 0x000000036c00780c */ /* 0x000fda0003f65270 */
[----:B------:R-:W-:Y:S05]  /*3c90*/  @!P3 BRA `(.L_x_71) ;  /* 0x000000000004b947 */ /* 0x000fea0003800000 */
[----:B------:R-:W-:Y:S01]  /*3ca0*/  BPT.TRAP 0x1 ;  /* 0x000000040000795c */ /* 0x000fe20000300000 */
.L_x_71:
[----:B------:R-:W-:-:S04]  /*3cb0*/  ULEA UR4, UR39, UR50, 0x3 ;  /* 0x0000003227047291 */ /* 0x000fc8000f8e183f */
[----:B------:R-:W-:-:S04]  /*3cc0*/  UIADD3 UR4, UR4, 0x80, URZ ;  /* 0x0000008004047890 */ /* 0x000fc8000fffe03f */
[----:B------:R-:W-:-:S09]  /*3cd0*/  UPRMT UR4, UR49, 0x654, UR4 ;  /* 0x0000065431047896 */ /* 0x000fd20008000004 */
[----:B------:R-:W-:Y:S03]  /*3ce0*/  SYNCS.ARRIVE.TRANS64.RED.A1T0 RZ, [UR4], RZ ;  /* 0x000000ffffff79a7 */ /* 0x000fe60008100404 */
.L_x_70:
[----:B------:R-:W-:Y:S05]  /*3cf0*/  BSYNC B0 ;  /* 0x0000000000007941 */ /* 0x000fea0003800000 */
.L_x_69:
[----:B------:R-:W-:Y:S01]  /*3d00*/  UIADD3 UR39, UR39, 0x1, URZ ;  /* 0x0000000127277890 */ /* 0x000fe2000fffe03f */
[----:B------:R-:W-:Y:S01]  /*3d10*/  BSSY B0, `(.L_x_72) ;  /* 0x0000018000007945 */ /* 0x000fe20003800000 */
[----:B------:R-:W-:Y:S02]  /*3d20*/  IMAD.MOV.U32 R24, RZ, RZ, R96 ;  /* 0x000000ffff187224 */ /* 0x000fe400078e0060 */
[----:B------:R-:W-:-:S04]  /*3d30*/  UISETP.NE.AND UP0, UPT, UR39, 0x4, UPT ;  /* 0x000000042700788c */ /* 0x000fc8000bf05270 */
[----:B------:R-:W-:Y:S01]  /*3d40*/  USEL UR39, UR39, URZ, UP0 ;  /* 0x0000003f27277287 */ /* 0x000fe20008000000 */
[----:B------:R-:W-:Y:S11]  /*3d50*/  @!P0 BRA `(.L_x_73) ;  /* 0x00000000004c8947 */ /* 0x000ff60003800000 */
[----:B------:R-:W-:-:S13]  /*3d60*/  ISETP.NE.AND P3, PT, R108, 0x3, PT ;  /* 0x000000036c00780c */ /* 0x000fda0003f65270 */
[----:B------:R-:W-:Y:S05]  /*3d70*/  @!P3 BRA `(.L_x_74) ;  /* 0x000000000004b947 */ /* 0x000fea0003800000 */
[----:B------:R-:W-:Y:S01]  /*3d80*/  BPT.TRAP 0x1 ;  /* 0x000000040000795c */ /* 0x000fe20000300000 */
.L_x_74:
[C---:B-1----:R-:W-:Y:S01]  /*3d90*/  LEA R12, R20.reuse, UR50, 0x3 ;  /* 0x00000032140c7c11 */ /* 0x042fe2000f8e18ff */
[----:B------:R-:W-:Y:S01]  /*3da0*/  @!P1 IMAD R15, R20, 0x2000, R27 ;  /* 0x00002000140f9824 */ /* 0x000fe200078e021b */
[----:B------:R-:W-:Y:S01]  /*3db0*/  SHF.L.U32 R13, R96, 0x1f, RZ ;  /* 0x0000001f600d7819 */ /* 0x000fe200000006ff */
[----:B------:R-:W-:Y:S03]  /*3dc0*/  BSSY B1, `(.L_x_75) ;  /* 0x0000004000017945 */ /* 0x000fe60003800000 */
[----:B------:R-:W1:Y:S01]  /*3dd0*/  SYNCS.PHASECHK.TRANS64.TRYWAIT P3, [R12+URZ+0x60], R13 ;  /* 0x0000600d0c0075a7 */ /* 0x000e62000806017f */
[----:B------:R-:W-:Y:S01]  /*3de0*/  @!P1 LEA R14, R98, R15, 0x1 ;  /* 0x0000000f620e9211 */ /* 0x000fe200078e08ff */
[----:B-1----:R-:W-:Y:S06]  /*3df0*/  @!P3 BRA `(.L_x_76) ;  /* 0x000000400018b947 */ /* 0x002fec0003800000 */
.L_x_172:
[----:B------:R-:W-:Y:S05]  /*3e00*/  BSYNC B1 ;  /* 0x0000000000017941 */ /* 0x000fea0003800000 */
.L_x_75:
[----:B------:R-:W-:Y:S05]  /*3e10*/  @!P1 WARPSYNC.ALL ;  /* 0x0000000000009948 */ /* 0x000fea0003800000 */
[----:B------:R2:W3:Y:S01]  /*3e20*/  @!P1 LDSM.16.M88.4 R8, [R15] ;  /* 0x000000000f08983b */ /* 0x0004e20000000200 */
[----:B------:R-:W-:-:S03]  /*3e30*/  VIADD R20, R20, 0x1 ;  /* 0x0000000114147836 */ /* 0x000fc60000000000 */
[----:B------:R2:W4:Y:S02]  /*3e40*/  @!P1 LDSM.16.M88.4 R4, [R14] ;  /* 0x000000000e04983b */ /* 0x0005240000000200 */
[----:B------:R-:W-:-:S04]  /*3e50*/  ISETP.NE.AND P3, PT, R20, 0x4, PT ;  /* 0x000000041400780c */ /* 0x000fc80003f65270 */
[----:B-1----:R-:W-:Y:S02]  /*3e60*/  SEL R13, RZ, 0x1, P3 ;  /* 0x00000001ff0d7807 */ /* 0x002fe40001800000 */
[----:B------:R-:W-:Y:S02]  /*3e70*/  SEL R20, R20, RZ, P3 ;  /* 0x000000ff14147207 */ /* 0x000fe40001800000 */
[----:B--2---:R-:W-:-:S07]  /*3e80*/  LOP3.LUT R24, R96, R13, RZ, 0x3c, !PT ;  /* 0x0000000d60187212 */ /* 0x004fce00078e3cff */
.L_x_73:
[----:B------:R-:W-:Y:S05]  /*3e90*/  BSYNC B0 ;  /* 0x0000000000007941 */ /* 0x000fea0003800000 */
.L_x_72:
[--C-:B-1-3--:R-:W-:Y:S02]  /*3ea0*/  HADD2.F32 R13, -RZ, R8.reuse.H0_H0 ;  /* 0x20000008ff0d7230 */ /* 0x10afe40000004100 */
        /* <DEDUP_REMOVED lines=76> */
.L_x_78:
[----:B------:R-:W-:Y:S05]  /*4370*/  BSYNC B0 ;  /* 0x0000000000007941 */ /* 0x000fea0003800000 */
.L_x_77:
[----:B------:R-:W-:Y:S06]  /*4380*/  BAR.SYNC.DEFER_BLOCKING 0x1, 0x100 ;  /* 0x0044000000007b1d */ /* 0x000fec0000010000 */
[----:B------:R-:W-:Y:S04]  /*4390*/  BSSY B0, `(.L_x_79) ;  /* 0x0000009000007945 */ /* 0x000fe80003800000 */
[----:B------:R-:W-:Y:S05]  /*43a0*/  @!P0 BRA `(.L_x_80) ;  /* 0x00000000001c8947 */ /* 0x000fea0003800000 */
[----:B------:R-:W-:-:S13]  /*43b0*/  ISETP.NE.AND P3, PT, R108, 0x3, PT ;  /* 0x000000036c00780c */ /* 0x000fda0003f65270 */
[----:B------:R-:W-:Y:S05]  /*43c0*/  @!P3 BRA `(.L_x_81) ;  /* 0x000000000004b947 */ /* 0x000fea0003800000 */
[----:B------:R-:W-:Y:S01]  /*43d0*/  BPT.TRAP 0x1 ;  /* 0x000000040000795c */ /* 0x000fe20000300000 */
.L_x_81:
[----:B------:R-:W-:-:S04]  /*43e0*/  ULEA UR4, UR39, UR50, 0x3 ;  /* 0x0000003227047291 */ /* 0x000fc8000f8e183f */
[----:B------:R-:W-:-:S04]  /*43f0*/  UIADD3 UR4, UR4, 0x80, URZ ;  /* 0x0000008004047890 */ /* 0x000fc8000fffe03f */
[----:B------:R-:W-:-:S09]  /*4400*/  UPRMT UR4, UR49, 0x654, UR4 ;  /* 0x0000065431047896 */ /* 0x000fd20008000004 */
[----:B------:R-:W-:Y:S03]  /*4410*/  SYNCS.ARRIVE.TRANS64.RED.A1T0 RZ, [UR4], RZ ;  /* 0x000000ffffff79a7 */ /* 0x000fe60008100404 */
.L_x_80:
[----:B------:R-:W-:Y:S05]  /*4420*/  BSYNC B0 ;  /* 0x0000000000007941 */ /* 0x000fea0003800000 */
.L_x_79:
[----:B------:R-:W-:Y:S01]  /*4430*/  UIADD3 UR4, UR39, 0x1, URZ ;  /* 0x0000000127047890 */ /* 0x000fe2000fffe03f */
[----:B------:R-:W-:Y:S03]  /*4440*/  BSSY B0, `(.L_x_82) ;  /* 0x0000012000007945 */ /* 0x000fe60003800000 */
[----:B------:R-:W-:-:S04]  /*4450*/  UISETP.NE.AND UP0, UPT, UR4, 0x4, UPT ;  /* 0x000000040400788c */ /* 0x000fc8000bf05270 */
[----:B------:R-:W-:Y:S01]  /*4460*/  USEL UR39, UR4, URZ, UP0 ;  /* 0x0000003f04277287 */ /* 0x000fe20008000000 */
[----:B------:R-:W-:Y:S11]  /*4470*/  @!P0 BRA `(.L_x_83) ;  /* 0x0000000000388947 */ /* 0x000ff60003800000 */
[----:B------:R-:W-:-:S13]  /*4480*/  ISETP.NE.AND P3, PT, R108, 0x3, PT ;  /* 0x000000036c00780c */ /* 0x000fda0003f65270 */
[----:B------:R-:W-:Y:S05]  /*4490*/  @!P3 BRA `(.L_x_84) ;  /* 0x000000000004b947 */ /* 0x000fea0003800000 */
[----:B------:R-:W-:Y:S01]  /*44a0*/  BPT.TRAP 0x1 ;  /* 0x000000040000795c */ /* 0x000fe20000300000 */
.L_x_84:
[----:B-1----:R-:W-:Y:S01]  /*44b0*/  SHF.L.U32 R13, R24, 0x1f, RZ ;  /* 0x0000001f180d7819 */ /* 0x002fe200000006ff */
[C---:B------:R-:W-:Y:S01]  /*44c0*/  @!P1 IMAD R27, R20.reuse, 0x2000, R27 ;  /* 0x00002000141b9824 */ /* 0x040fe200078e021b */
[----:B------:R-:W-:Y:S01]  /*44d0*/  LEA R14, R20, UR50, 0x3 ;  /* 0x00000032140e7c11 */ /* 0x000fe2000f8e18ff */
[----:B------:R-:W-:Y:S02]  /*44e0*/  BSSY B1, `(.L_x_85) ;  /* 0x0000004000017945 */ /* 0x000fe40003800000 */
[----:B------:R-:W-:Y:S01]  /*44f0*/  @!P1 IMAD R12, R98, 0x2, R27 ;  /* 0x00000002620c9824 */ /* 0x000fe200078e021b */
[----:B------:R-:W1:Y:S02]  /*4500*/  SYNCS.PHASECHK.TRANS64.TRYWAIT P3, [R14+URZ+0x60], R13 ;  /* 0x0000600d0e0075a7 */ /* 0x000e64000806017f */
[----:B-1----:R-:W-:Y:S05]  /*4510*/  @!P3 BRA `(.L_x_86) ;  /* 0x000000380064b947 */ /* 0x002fea0003800000 */
.L_x_173:
[----:B------:R-:W-:Y:S05]  /*4520*/  BSYNC B1 ;  /* 0x0000000000017941 */ /* 0x000fea0003800000 */
.L_x_85:
[----:B------:R-:W-:Y:S05]  /*4530*/  @!P1 WARPSYNC.ALL ;  /* 0x0000000000009948 */ /* 0x000fea0003800000 */
[----:B------:R2:W3:Y:S04]  /*4540*/  @!P1 LDSM.16.M88.4 R8, [R27] ;  /* 0x000000001b08983b */ /* 0x0004e80000000200 */
[----:B------:R2:W4:Y:S02]  /*4550*/  @!P1 LDSM.16.M88.4 R4, [R12] ;  /* 0x000000000c04983b */ /* 0x0005240000000200 */
.L_x_83:
[----:B------:R-:W-:Y:S05]  /*4560*/  BSYNC B0 ;  /* 0x0000000000007941 */ /* 0x000fea0003800000 */
.L_x_82:
[C-C-:B------:R-:W-:Y:S01]  /*4570*/  FFMA R74, R92.reuse, R74, R21.reuse ;  /* 0x0000004a5c4a7223 */ /* 0x140fe20000000015 */
[C-C-:B-1----:R-:W-:Y:S01]  /*4580*/  FFMA R14, R92.reuse, R75, R21.reuse ;  /* 0x0000004b5c0e7223 */ /* 0x142fe20000000015 */
[C-C-:B------:R-:W-:Y:S01]  /*4590*/  FFMA R78, R92.reuse, R78, R21.reuse ;  /* 0x0000004e5c4e7223 */ /* 0x140fe20000000015 */
[C-C-:B------:R-:W-:Y:S01]  /*45a0*/  FFMA R24, R92.reuse, R79, R21.reuse ;  /* 0x0000004f5c187223 */ /* 0x140fe20000000015 */
[C-C-:B------:R-:W-:Y:S01]  /*45b0*/  FFMA R82, R92.reuse, R82, R21.reuse ;  /* 0x000000525c527223 */ /* 0x140fe20000000015 */
[C-C-:B------:R-:W-:Y:S01]  /*45c0*/  FFMA R28, R92.reuse, R83, R21.reuse ;  /* 0x000000535c1c7223 */ /* 0x140fe20000000015 */
[C-C-:B------:R-:W-:Y:S01]  /*45d0*/  FFMA R86, R92.reuse, R86, R21.reuse ;  /* 0x000000565c567223 */ /* 0x140fe20000000015 */
[C---:B------:R-:W-:Y:S01]  /*45e0*/  FFMA R32, R92.reuse, R87, R21 ;  /* 0x000000575c207223 */ /* 0x040fe20000000015 */
[--C-:B---3--:R-:W-:Y:S02]  /*45f0*/  HADD2.F32 R13, -RZ, R8.reuse.H0_H0 ;  /* 0x20000008ff0d7230 */ /* 0x108fe40000004100 */
[----:B------:R-:W-:Y:S01]  /*4600*/  FFMA R72, R92, R72, R23 ;  /* 0x000000485c487223 */ /* 0x000fe20000000017 */
[----:B------:R-:W-:-:S02]  /*4610*/  HADD2.F32 R15, -RZ, R8.H1_H1 ;  /* 0x30000008ff0f7230 */ /* 0x000fc40000004100 */
[C-C-:B--2---:R-:W-:Y:S01]  /*4620*/  FFMA R12, R92.reuse, R73, R23.reuse ;  /* 0x000000495c0c7223 */ /* 0x144fe20000000017 */
[--C-:B------:R-:W-:Y:S02]  /*4630*/  HADD2.F32 R21, -RZ, R9.reuse.H0_H0 ;  /* 0x20000009ff157230 */ /* 0x100fe40000004100 */
[C-C-:B------:R-:W-:Y:S01]  /*4640*/  FFMA R76, R92.reuse, R76, R23.reuse ;  /* 0x0000004c5c4c7223 */ /* 0x140fe20000000017 */
[C-C-:B------:R-:W-:Y:S01]  /*4650*/  FFMA R20, R92.reuse, R77, R23.reuse ;  /* 0x0000004d5c147223 */ /* 0x140fe20000000017 */
[C-C-:B------:R-:W-:Y:S01]  /*4660*/  FFMA R80, R92.reuse, R80, R23.reuse ;  /* 0x000000505c507223 */ /* 0x140fe20000000017 */
[C-C-:B------:R-:W-:Y:S01]  /*4670*/  FFMA R26, R92.reuse, R81, R23.reuse ;  /* 0x000000515c1a7223 */ /* 0x140fe20000000017 */
[C-C-:B------:R-:W-:Y:S01]  /*4680*/  FFMA R84, R92.reuse, R84, R23.reuse ;  /* 0x000000545c547223 */ /* 0x140fe20000000017 */
[----:B------:R-:W-:Y:S01]  /*4690*/  FFMA R30, R92, R85, R23 ;  /* 0x000000555c1e7223 */ /* 0x000fe20000000017 */
[----:B------:R-:W-:Y:S02]  /*46a0*/  HADD2.F32 R9, -RZ, R9.H1_H1 ;  /* 0x30000009ff097230 */ /* 0x000fe40000004100 */
[----:B------:R-:W-:Y:S01]  /*46b0*/  FFMA R13, R13, R105, R72 ;  /* 0x000000690d0d7223 */ /* 0x000fe20000000048 */
[----:B------:R-:W-:-:S02]  /*46c0*/  HADD2.F32 R29, -RZ, R11.H0_H0 ;  /* 0x2000000bff1d7230 */ /* 0x000fc40000004100 */
[-C--:B------:R-:W-:Y:S01]  /*46d0*/  FFMA R12, R15, R105.reuse, R12 ;  /* 0x000000690f0c7223 */ /* 0x080fe2000000000c */
[--C-:B------:R-:W-:Y:S02]  /*46e0*/  HADD2.F32 R23, -RZ, R10.reuse.H0_H0 ;  /* 0x2000000aff177230 */ /* 0x100fe40000004100 */
[-C--:B------:R-:W-:Y:S01]  /*46f0*/  FFMA R21, R21, R105.reuse, R74 ;  /* 0x0000006915157223 */ /* 0x080fe2000000004a */
[----:B------:R-:W-:Y:S02]  /*4700*/  HADD2.F32 R27, -RZ, R10.H1_H1 ;  /* 0x3000000aff1b7230 */ /* 0x000fe40000004100 */
[-C--:B------:R-:W-:Y:S01]  /*4710*/  FFMA R14, R9, R105.reuse, R14 ;  /* 0x00000069090e7223 */ /* 0x080fe2000000000e */
[----:B------:R-:W-:Y:S02]  /*4720*/  HADD2.F32 R11, -RZ, R11.H1_H1 ;  /* 0x3000000bff0b7230 */ /* 0x000fe40000004100 */
[----:B------:R-:W-:Y:S01]  /*4730*/  FFMA R23, R23, R105, R76 ;  /* 0x0000006917177223 */ /* 0x000fe2000000004c */
[----:B----4-:R-:W-:-:S02]  /*4740*/  HADD2.F32 R35, -RZ, R5.H0_H0 ;  /* 0x20000005ff237230 */ /* 0x010fc40000004100 */
[-C--:B------:R-:W-:Y:S01]  /*4750*/  FFMA R20, R27, R105.reuse, R20 ;  /* 0x000000691b147223 */ /* 0x080fe20000000014 */
[----:B------:R-:W-:Y:S02]  /*4760*/  HADD2.F32 R41, -RZ, R7.H0_H0 ;  /* 0x20000007ff297230 */ /* 0x000fe40000004100 */
[-C--:B------:R-:W-:Y:S01]  /*4770*/  FFMA R29, R29, R105.reuse, R78 ;  /* 0x000000691d1d7223 */ /* 0x080fe2000000004e */
[--C-:B------:R-:W-:Y:S02]  /*4780*/  HADD2.F32 R31, -RZ, R4.reuse.H0_H0 ;  /* 0x20000004ff1f7230 */ /* 0x100fe40000004100 */
[-C--:B------:R-:W-:Y:S01]  /*4790*/  FFMA R24, R11, R105.reuse, R24 ;  /* 0x000000690b187223 */ /* 0x080fe20000000018 */
[----:B------:R-:W-:Y:S02]  /*47a0*/  HADD2.F32 R33, -RZ, R4.H1_H1 ;  /* 0x30000004ff217230 */ /* 0x000fe40000004100 */
[----:B------:R-:W-:Y:S01]  /*47b0*/  FFMA R35, R35, R105, R82 ;  /* 0x0000006923237223 */ /* 0x000fe20000000052 */
[----:B------:R-:W-:-:S02]  /*47c0*/  HADD2.F32 R5, -RZ, R5.H1_H1 ;  /* 0x30000005ff057230 */ /* 0x000fc40000004100 */
[-C--:B------:R-:W-:Y:S01]  /*47d0*/  FFMA R31, R31, R105.reuse, R80 ;  /* 0x000000691f1f7223 */ /* 0x080fe20000000050 */
[--C-:B------:R-:W-:Y:S02]  /*47e0*/  HADD2.F32 R37, -RZ, R6.reuse.H0_H0 ;  /* 0x20000006ff257230 */ /* 0x100fe40000004100 */
[-C--:B------:R-:W-:Y:S01]  /*47f0*/  FFMA R26, R33, R105.reuse, R26 ;  /* 0x00000069211a7223 */ /* 0x080fe2000000001a */
[----:B------:R-:W-:Y:S02]  /*4800*/  HADD2.F32 R39, -RZ, R6.H1_H1 ;  /* 0x30000006ff277230 */ /* 0x000fe40000004100 */
[-C--:B------:R-:W-:Y:S01]  /*4810*/  FFMA R28, R5, R105.reuse, R28 ;  /* 0x00000069051c7223 */ /* 0x080fe2000000001c */
[----:B------:R-:W-:Y:S02]  /*4820*/  HADD2.F32 R7, -RZ, R7.H1_H1 ;  /* 0x30000007ff077230 */ /* 0x000fe40000004100 */
[-C--:B------:R-:W-:Y:S01]  /*4830*/  FFMA R37, R37, R105.reuse, R84 ;  /* 0x0000006925257223 */ /* 0x080fe20000000054 */
[-C--:B------:R-:W-:Y:S01]  /*4840*/  FFMA R41, R41, R105.reuse, R86 ;  /* 0x0000006929297223 */ /* 0x080fe20000000056 */
[----:B------:R-:W-:Y:S01]  /*4850*/  FFMA R30, R39, R105, R30 ;  /* 0x00000069271e7223 */ /* 0x000fe2000000001e */
[----:B------:R-:W-:Y:S01]  /*4860*/  F2FP.F16.F32.PACK_AB R12, R12, R13 ;  /* 0x0000000d0c0c723e */ /* 0x000fe200000000ff */
[----:B------:R-:W-:Y:S01]  /*4870*/  FFMA R32, R7, R105, R32 ;  /* 0x0000006907207223 */ /* 0x000fe20000000020 */
[----:B------:R-:W-:Y:S01]  /*4880*/  F2FP.F16.F32.PACK_AB R13, R14, R21 ;  /* 0x000000150e0d723e */ /* 0x000fe200000000ff */
[----:B------:R-:W-:Y:S05]  /*4890*/  WARPSYNC.ALL ;  /* 0x0000000000007948 */ /* 0x000fea0003800000 */
[----:B------:R-:W-:Y:S01]  /*48a0*/  F2FP.F16.F32.PACK_AB R14, R20, R23 ;  /* 0x00000017140e723e */ /* 0x000fe200000000ff */
[----:B------:R-:W-:Y:S01]  /*48b0*/  BSSY B0, `(.L_x_87) ;  /* 0x0000019000007945 */ /* 0x000fe20003800000 */
[----:B------:R-:W-:-:S02]  /*48c0*/  F2FP.F16.F32.PACK_AB R15, R24, R29 ;  /* 0x0000001d180f723e */ /* 0x000fc400000000ff */
        /* <DEDUP_REMOVED lines=23> */
.L_x_88:
[----:B------:R-:W-:Y:S05]  /*4a40*/  BSYNC B0 ;  /* 0x0000000000007941 */ /* 0x000fea0003800000 */
.L_x_87:
[----:B------:R-:W-:Y:S06]  /*4a50*/  BAR.SYNC.DEFER_BLOCKING 0x1, 0x100 ;  /* 0x0044000000007b1d */ /* 0x000fec0000010000 */
[----:B------:R-:W-:Y:S04]  /*4a60*/  BSSY B0, `(.L_x_89) ;  /* 0x0000009000007945 */ /* 0x000fe80003800000 */
[----:B------:R-:W-:Y:S05]  /*4a70*/  @!P0 BRA `(.L_x_90) ;  /* 0x00000000001c8947 */ /* 0x000fea0003800000 */
[----:B------:R-:W-:-:S13]  /*4a80*/  ISETP.NE.AND P0, PT, R108, 0x3, PT ;  /* 0x000000036c00780c */ /* 0x000fda0003f05270 */
[----:B------:R-:W-:Y:S05]  /*4a90*/  @!P0 BRA `(.L_x_91) ;  /* 0x0000000000048947 */ /* 0x000fea0003800000 */
[----:B------:R-:W-:Y:S01]  /*4aa0*/  BPT.TRAP 0x1 ;  /* 0x000000040000795c */ /* 0x000fe20000300000 */
.L_x_91:
[----:B------:R-:W-:-:S04]  /*4ab0*/  ULEA UR4, UR39, UR50, 0x3 ;  /* 0x0000003227047291 */ /* 0x000fc8000f8e183f */
[----:B------:R-:W-:-:S04]  /*4ac0*/  UIADD3 UR4, UR4, 0x80, URZ ;  /* 0x0000008004047890 */ /* 0x000fc8000fffe03f */
[----:B------:R-:W-:-:S09]  /*4ad0*/  UPRMT UR4, UR49, 0x654, UR4 ;  /* 0x0000065431047896 */ /* 0x000fd20008000004 */
[----:B------:R-:W-:Y:S03]  /*4ae0*/  SYNCS.ARRIVE.TRANS64.RED.A1T0 RZ, [UR4], RZ ;  /* 0x000000ffffff79a7 */ /* 0x000fe60008100404 */
.L_x_90:
[----:B------:R-:W-:Y:S05]  /*4af0*/  BSYNC B0 ;  /* 0x0000000000007941 */ /* 0x000fea0003800000 */
.L_x_89:
[----:B------:R-:W-:Y:S01]  /*4b00*/  IADD3 R16, P0, R16, UR52, RZ ;  /* 0x0000003410107c10 */ /* 0x000fe2000ff1e0ff */
[----:B------:R-:W-:Y:S01]  /*4b10*/  ULDC.64 UR4, c[0x0][0x8f8] ;  /* 0x00023e0000047ab9 */ /* 0x000fe20000000a00 */
[----:B------:R-:W-:Y:S01]  /*4b20*/  UIADD3 UR39, UR39, 0x1, URZ ;  /* 0x0000000127277890 */ /* 0x000fe2000fffe03f */
[----:B-1----:R-:W-:Y:S01]  /*4b30*/  PRMT R4, RZ, 0x7610, R4 ;  /* 0x00007610ff047816 */ /* 0x002fe20000000004 */
[----:B------:R-:W-:Y:S01]  /*4b40*/  UMOV UR47, 0xffffffff ;  /* 0xffffffff002f7882 */ /* 0x000fe20000000000 */
[----:B------:R-:W-:Y:S01]  /*4b50*/  IADD3.X R17, R17, UR38, RZ, P0, !PT ;  /* 0x0000002611117c10 */ /* 0x000fe200087fe4ff */
[----:B------:R-:W-:Y:S01]  /*4b60*/  UISETP.NE.AND UP0, UPT, UR39, 0x4, UPT ;  /* 0x000000042700788c */ /* 0x000fe2000bf05270 */
[----:B------:R-:W-:Y:S01]  /*4b70*/  ISETP.GE.U32.AND P0, PT, R16, UR4, PT ;  /* 0x0000000410007c0c */ /* 0x000fe2000bf06070 */
[----:B------:R-:W-:Y:S02]  /*4b80*/  IMAD.MOV.U32 R107, RZ, RZ, -0x1 ;  /* 0xffffffffff6b7424 */ /* 0x000fe400078e00ff */
[----:B------:R-:W-:Y:S01]  /*4b90*/  USEL UR39, UR39, URZ, UP0 ;  /* 0x0000003f27277287 */ /* 0x000fe20008000000 */
[----:B------:R-:W-:Y:S01]  /*4ba0*/  ISETP.GE.U32.AND.EX P0, PT, R17, UR5, PT, P0 ;  /* 0x0000000511007c0c */ /* 0x000fe2000bf06100 */
[----:B------:R-:W-:-:S12]  /*4bb0*/  IMAD.MOV.U32 R104, RZ, RZ, -0x1 ;  /* 0xffffffffff687424 */ /* 0x000fd800078e00ff */
[----:B------:R-:W-:Y:S05]  /*4bc0*/  @P0 BRA `(.L_x_92) ;  /* 0x0000000400580947 */ /* 0x000fea0003800000 */
[----:B------:R-:W1:Y:S01]  /*4bd0*/  LDC.64 R10, c[0x0][0x8d0] ;  /* 0x00023400ff0a7b82 */ /* 0x000e620000000a00 */
[----:B------:R-:W2:Y:S01]  /*4be0*/  S2R R22, SR_CTAID.X ;  /* 0x0000000000167919 */ /* 0x000ea20000002500 */
[----:B------:R-:W-:Y:S02]  /*4bf0*/  IMAD.MOV.U32 R8, RZ, RZ, R16 ;  /* 0x000000ffff087224 */ /* 0x000fe400078e0010 */
[----:B------:R-:W-:Y:S01]  /*4c00*/  IMAD.MOV.U32 R9, RZ, RZ, R17 ;  /* 0x000000ffff097224 */ /* 0x000fe200078e0011 */
[----:B------:R-:W3:Y:S03]  /*4c10*/  S2R R23, SR_CTAID.Y ;  /* 0x0000000000177919 */ /* 0x000ee60000002600 */
[----:B------:R-:W4:Y:S08]  /*4c20*/  LDC R12, c[0x0][0x8d8] ;  /* 0x00023600ff0c7b82 */ /* 0x000f300000000800 */
[----:B------:R-:W2:Y:S01]  /*4c30*/  LDC.64 R14, c[0x0][0x8c8] ;  /* 0x00023200ff0e7b82 */ /* 0x000ea20000000a00 */
[----:B-1----:R-:W-:-:S04]  /*4c40*/  ISETP.NE.U32.AND P0, PT, R10, RZ, PT ;  /* 0x000000ff0a00720c */ /* 0x002fc80003f05070 */
[----:B------:R-:W-:-:S13]  /*4c50*/  ISETP.NE.AND.EX P0, PT, R11, RZ, PT, P0 ;  /* 0x000000ff0b00720c */ /* 0x000fda0003f05300 */
[----:B--234-:R-:W-:Y:S05]  /*4c60*/  @!P0 BRA `(.L_x_93) ;  /* 0x0000000000288947 */ /* 0x01cfea0003800000 */
[----:B------:R-:W1:Y:S02]  /*4c70*/  LDC R5, c[0x0][0x8dc] ;  /* 0x00023700ff057b82 */ /* 0x000e640000000800 */
[----:B-1----:R-:W-:-:S05]  /*4c80*/  IADD3 R9, P0, R16, R5, RZ ;  /* 0x0000000510097210 */ /* 0x002fca0007f1e0ff */
[----:B------:R-:W-:-:S04]  /*4c90*/  IMAD.X R13, RZ, RZ, R17, P0 ;  /* 0x000000ffff0d7224 */ /* 0x000fc800000e0611 */
[----:B------:R-:W-:-:S04]  /*4ca0*/  IMAD.WIDE.U32 R4, R13, R10, RZ ;  /* 0x0000000a0d047225 */ /* 0x000fc800078e00ff */
[----:B------:R-:W-:-:S04]  /*4cb0*/  IMAD.WIDE.U32 R6, P0, R9, R11, R4 ;  /* 0x0000000b09067225 */ /* 0x000fc80007800004 */
[----:B------:R-:W-:Y:S01]  /*4cc0*/  IMAD.WIDE.U32 R4, R9, R10, RZ ;  /* 0x0000000a09047225 */ /* 0x000fe200078e00ff */
[----:B------:R-:W-:-:S03]  /*4cd0*/  IADD3.X R9, RZ, RZ, RZ, P0, !PT ;  /* 0x000000ffff097210 */ /* 0x000fc600007fe4ff */
[----:B------:R-:W-:Y:S01]  /*4ce0*/  IMAD.MOV.U32 R8, RZ, RZ, R7 ;  /* 0x000000ffff087224 */ /* 0x000fe200078e0007 */
[----:B------:R-:W-:-:S05]  /*4cf0*/  IADD3 RZ, P0, R5, R6, RZ ;  /* 0x0000000605ff7210 */ /* 0x000fca0007f1e0ff */
[----:B------:R-:W-:-:S08]  /*4d00*/  IMAD.WIDE.U32.X R8, R13, R11, R8, P0 ;  /* 0x0000000b0d087225 */ /* 0x000fd000000e0408 */
.L_x_93:
[----:B------:R-:W1:Y:S01]  /*4d10*/  LDC.64 R20, c[0x0][0x8e8] ;  /* 0x00023a00ff147b82 */ /* 0x000e620000000a00 */
[-CC-:B------:R-:W-:Y:S01]  /*4d20*/  SHF.R.U64 R30, R8, R12.reuse, R9.reuse ;  /* 0x0000000c081e7219 */ /* 0x180fe20000001209 */
[----:B------:R-:W-:Y:S01]  /*4d30*/  ULDC UR4, c[0x0][0x150] ;  /* 0x0000540000047ab9 */ /* 0x000fe20000000800 */
[----:B------:R-:W-:Y:S02]  /*4d40*/  SHF.R.U32.HI R4, RZ, R12, R9 ;  /* 0x0000000cff047219 */ /* 0x000fe40000011609 */
[----:B------:R-:W-:Y:S02]  /*4d50*/  IADD3 R7, P0, RZ, -R30, RZ ;  /* 0x8000001eff077210 */ /* 0x000fe40007f1e0ff */
[----:B------:R-:W-:Y:S01]  /*4d60*/  I2FP.F32.U32 R10, R22 ;  /* 0x00000016000a7245 */ /* 0x000fe20000201000 */
[----:B------:R-:W2:Y:S02]  /*4d70*/  LDC R8, c[0x0][0x8c0] ;  /* 0x00023000ff087b82 */ /* 0x000ea40000000800 */
[----:B------:R-:W-:-:S02]  /*4d80*/  IMAD.X R9, RZ, RZ, ~R4, P0 ;  /* 0x000000ffff097224 */ /* 0x000fc400000e0e04 */
[----:B------:R-:W-:-:S04]  /*4d90*/  IMAD.WIDE.U32 R4, R7, R14, R16 ;  /* 0x0000000e07047225 */ /* 0x000fc800078e0010 */
[----:B------:R-:W3:Y:S01]  /*4da0*/  LDC R26, c[0x0][0x8b0] ;  /* 0x00022c00ff1a7b82 */ /* 0x000ee20000000800 */
[----:B------:R-:W-:Y:S02]  /*4db0*/  IMAD R6, R9, R14, RZ ;  /* 0x0000000e09067224 */ /* 0x000fe400078e02ff */
[----:B------:R-:W-:Y:S01]  /*4dc0*/  FMUL R9, R10, UR4 ;  /* 0x000000040a097c20 */ /* 0x000fe20008400000 */
[----:B------:R-:W-:Y:S01]  /*4dd0*/  ULDC UR4, c[0x0][0x154] ;  /* 0x0000550000047ab9 */ /* 0x000fe20000000800 */
[----:B------:R-:W-:Y:S01]  /*4de0*/  IMAD R7, R7, R15, R6 ;  /* 0x0000000f07077224 */ /* 0x000fe200078e0206 */
[----:B------:R-:W-:Y:S02]  /*4df0*/  I2FP.F32.U32 R6, R23 ;  /* 0x0000001700067245 */ /* 0x000fe40000201000 */
[----:B------:R-:W4:Y:S01]  /*4e00*/  LDC R28, c[0x0][0x900] ;  /* 0x00024000ff1c7b82 */ /* 0x000f220000000800 */
[----:B------:R-:W-:Y:S01]  /*4e10*/  IMAD.IADD R5, R5, 0x1, R7 ;  /* 0x0000000105057824 */ /* 0x000fe200078e0207 */
[----:B------:R-:W5:Y:S01]  /*4e20*/  F2I.U32.TRUNC.NTZ R9, R9 ;  /* 0x0000000900097305 */ /* 0x000f62000020f000 */
[----:B-1----:R-:W-:Y:S01]  /*4e30*/  ISETP.NE.U32.AND P0, PT, R20, RZ, PT ;  /* 0x000000ff1400720c */ /* 0x002fe20003f05070 */
[----:B------:R-:W-:-:S03]  /*4e40*/  FMUL R6, R6, UR4 ;  /* 0x0000000406067c20 */ /* 0x000fc60008400000 */
[----:B------:R-:W-:Y:S01]  /*4e50*/  ISETP.NE.AND.EX P0, PT, R21, RZ, PT, P0 ;  /* 0x000000ff1500720c */ /* 0x000fe20003f05300 */
[----:B------:R-:W1:Y:S01]  /*4e60*/  LDC R11, c[0x0][0x144] ;  /* 0x00005100ff0b7b82 */ /* 0x000e620000000800 */
[-CC-:B--2---:R-:W-:Y:S01]  /*4e70*/  SHF.R.U64 R10, R4, R8.reuse, R5.reuse ;  /* 0x00000008040a7219 */ /* 0x184fe20000001205 */
[----:B------:R2:W1:Y:S01]  /*4e80*/  F2I.U32.TRUNC.NTZ R13, R6 ;  /* 0x00000006000d7305 */ /* 0x000462000020f000 */
[----:B------:R-:W-:-:S05]  /*4e90*/  SHF.R.U32.HI R5, RZ, R8, R5 ;  /* 0x00000008ff057219 */ /* 0x000fca0000011605 */
[----:B------:R-:W2:Y:S01]  /*4ea0*/  LDC R24, c[0x0][0x148] ;  /* 0x00005200ff187b82 */ /* 0x000ea20000000800 */
[-C--:B---3--:R-:W-:Y:S01]  /*4eb0*/  SHF.R.U64 R12, R10, R26.reuse, R5 ;  /* 0x0000001a0a0c7219 */ /* 0x088fe20000001205 */
[----:B-----5:R-:W-:Y:S01]  /*4ec0*/  IMAD.MOV R9, RZ, RZ, -R9 ;  /* 0x000000ffff097224 */ /* 0x020fe200078e0a09 */
[----:B------:R-:W-:-:S05]  /*4ed0*/  SHF.R.U32.HI R5, RZ, R26, R5 ;  /* 0x0000001aff057219 */ /* 0x000fca0000011605 */
[----:B------:R-:W3:Y:S01]  /*4ee0*/  LDC R15, c[0x0][0x8a8] ;  /* 0x00022a00ff0f7b82 */ /* 0x000ee20000000800 */
[-CC-:B----4-:R-:W-:Y:S02]  /*4ef0*/  SHF.R.U64 R14, R12, R28.reuse, R5.reuse ;  /* 0x0000001c0c0e7219 */ /* 0x190fe40000001205 */
[-C--:B------:R-:W-:Y:S02]  /*4f00*/  SHF.R.U32.HI R5, RZ, R28.reuse, R5 ;  /* 0x0000001cff057219 */ /* 0x080fe40000011605 */
[----:B------:R-:W-:Y:S01]  /*4f10*/  SHF.L.U32 R107, R3, R28, RZ ;  /* 0x0000001c036b7219 */ /* 0x000fe200000006ff */
[----:B------:R-:W-:Y:S02]  /*4f20*/  IMAD.MOV.U32 R4, RZ, RZ, R14 ;  /* 0x000000ffff047224 */ /* 0x000fe400078e000e */
[----:B------:R-:W4:Y:S01]  /*4f30*/  LDC R25, c[0x0][0x8f0] ;  /* 0x00023c00ff197b82 */ /* 0x000f220000000800 */
[----:B-1----:R-:W-:-:S07]  /*4f40*/  IMAD R22, R11, R9, R22 ;  /* 0x000000090b167224 */ /* 0x002fce00078e0216 */
[----:B------:R-:W1:Y:S08]  /*4f50*/  LDC R27, c[0x0][0x8e0] ;  /* 0x00023800ff1b7b82 */ /* 0x000e700000000800 */
[----:B------:R-:W1:Y:S01]  /*4f60*/  LDC R29, c[0x0][0x8b8] ;  /* 0x00022e00ff1d7b82 */ /* 0x000e620000000800 */
[----:B--2---:R-:W-:Y:S05]  /*4f70*/  @!P0 BRA `(.L_x_94) ;  /* 0x0000000000288947 */ /* 0x004fea0003800000 */
[----:B------:R-:W2:Y:S02]  /*4f80*/  LDC R3, c[0x0][0x8f4] ;  /* 0x00023d00ff037b82 */ /* 0x000ea40000000800 */
[----:B--2---:R-:W-:-:S05]  /*4f90*/  IADD3 R3, P0, R14, R3, RZ ;  /* 0x000000030e037210 */ /* 0x004fca0007f1e0ff */
        /* <DEDUP_REMOVED lines=8> */
.L_x_94:
[----:B------:R-:W-:Y:S01]  /*5020*/  ISETP.NE.AND P0, PT, R2, 0x1, PT ;  /* 0x000000010200780c */ /* 0x000fe20003f05270 */
[----:B---3--:R-:W-:Y:S01]  /*5030*/  VIADD R7, R15, 0xffffffff ;  /* 0xffffffff0f077836 */ /* 0x008fe20000000000 */
[----:B----4-:R-:W-:Y:S02]  /*5040*/  SHF.R.U64 R4, R4, R25, R5 ;  /* 0x0000001904047219 */ /* 0x010fe40000001205 */
[----:B------:R-:W-:Y:S02]  /*5050*/  LOP3.LUT R3, R12, R99, RZ, 0xc0, !PT ;  /* 0x000000630c037212 */ /* 0x000fe400078ec0ff */
[----:B------:R-:W-:Y:S01]  /*5060*/  IADD3 R13, -R13, RZ, RZ ;  /* 0x000000ff0d0d7210 */ /* 0x000fe20007ffe1ff */
[----:B------:R-:W-:Y:S01]  /*5070*/  IMAD.MOV R5, RZ, RZ, -R4 ;  /* 0x000000ffff057224 */ /* 0x000fe200078e0a04 */
[----:B------:R-:W-:Y:S01]  /*5080*/  R2UR UR47, R30 ;  /* 0x000000001e2f72ca */ /* 0x000fe200000e0000 */
[----:B------:R-:W-:Y:S01]  /*5090*/  IMAD R107, R107, R4, R3 ;  /* 0x000000046b6b7224 */ /* 0x000fe200078e0203 */
[----:B------:R-:W-:Y:S01]  /*50a0*/  LOP3.LUT R4, R10, R7, RZ, 0xc0, !PT ;  /* 0x000000070a047212 */ /* 0x000fe200078ec0ff */
[----:B-1----:R-:W-:-:S02]  /*50b0*/  IMAD R3, R5, R27, R14 ;  /* 0x0000001b05037224 */ /* 0x002fc400078e020e */
[----:B------:R-:W-:Y:S02]  /*50c0*/  @P0 IMAD R22, R24, R13, R23 ;  /* 0x0000000d18160224 */ /* 0x000fe400078e0217 */
[----:B------:R-:W-:Y:S02]  /*50d0*/  IMAD R4, R3, R15, R4 ;  /* 0x0000000f03047224 */ /* 0x000fe400078e0204 */
[----:B------:R-:W-:Y:S02]  /*50e0*/  IMAD R107, R107, R29, R22 ;  /* 0x0000001d6b6b7224 */ /* 0x000fe400078e0216 */
[----:B------:R-:W-:-:S03]  /*50f0*/  IMAD.MOV.U32 R3, RZ, RZ, 0x1 ;  /* 0x00000001ff037424 */ /* 0x000fc600078e00ff */
[----:B------:R-:W-:Y:S02]  /*5100*/  SEL R104, R4, R107, !P0 ;  /* 0x0000006b04687207 */ /* 0x000fe40004000000 */
[----:B------:R-:W-:Y:S02]  /*5110*/  SEL R107, R107, R4, !P0 ;  /* 0x000000046b6b7207 */ /* 0x000fe40004000000 */
[----:B------:R-:W-:-:S07]  /*5120*/  PRMT R4, R3, 0x7610, R4 ;  /* 0x0000761003047816 */ /* 0x000fce0000000004 */
.L_x_92:
[----:B------:R-:W-:Y:S01]  /*5130*/  LOP3.LUT P0, RZ, R4, 0xff, RZ, 0xc0, !PT ;  /* 0x000000ff04ff7812 */ /* 0x000fe2000780c0ff */
[----:B------:R-:W-:Y:S01]  /*5140*/  UIMAD.WIDE.U32 UR4, UR42, -0x55555555, URZ ;  /* 0xaaaaaaab2a0478a5 */ /* 0x000fe2000f8e003f */
[----:B------:R-:W-:Y:S01]  /*5150*/  IMAD.MOV.U32 R105, RZ, RZ, R0 ;  /* 0x000000ffff697224 */ /* 0x000fe200078e0000 */
[----:B------:R-:W-:Y:S02]  /*5160*/  UIADD3 UR40, UR40, 0x4, URZ ;  /* 0x0000000428287890 */ /* 0x000fe4000fffe03f */
[----:B------:R-:W-:-:S04]  /*5170*/  USHF.R.U32.HI UR4, URZ, 0x2, UR5 ;  /* 0x000000023f047899 */ /* 0x000fc80008011605 */
[----:B------:R-:W-:-:S04]  /*5180*/  UIMAD UR42, UR4, -0x6, UR42 ;  /* 0xfffffffa042a78a4 */ /* 0x000fc8000f8e022a */
[----:B------:R-:W-:Y:S08]  /*5190*/  @P0 BRA `(.L_x_95) ;  /* 0xffffffc400f80947 */ /* 0x000ff0000383ffff */
[----:B------:R-:W-:-:S13]  /*51a0*/  PLOP3.LUT P0, PT, PT, PT, PT, 0x8, 0x0 ;  /* 0x000000000000781c */ /* 0x000fda0003f0e170 */
.L_x_21:
[----:B------:R-:W-:Y:S05]  /*51b0*/  @P0 BRA `(.L_x_13) ;  /* 0x0000002800c80947 */ /* 0x000fea0003800000 */
[----:B------:R-:W-:Y:S01]  /*51c0*/  ULDC.64 UR6, c[0x0][0x588] ;  /* 0x0001620000067ab9 */ /* 0x000fe20000000a00 */
[----:B------:R-:W-:Y:S01]  /*51d0*/  ISETP.NE.U32.AND P1, PT, R110, RZ, PT ;  /* 0x000000ff6e00720c */ /* 0x000fe20003f25070 */
[----:B------:R-:W-:-:S04]  /*51e0*/  DEPBAR.LE SB0, 0x0 ;  /* 0x000080000000791a */ /* 0x000fc80000000000 */
[----:B------:R-:W-:Y:S01]  /*51f0*/  ISETP.NE.U32.AND P0, PT, RZ, UR6, PT ;  /* 0x00000006ff007c0c */ /* 0x000fe2000bf05070 */
[----:B------:R-:W-:Y:S01]  /*5200*/  BSSY B0, `(.L_x_96) ;  /* 0x0000015000007945 */ /* 0x000fe20003800000 */
[----:B------:R-:W-:Y:S02]  /*5210*/  ISETP.NE.AND.EX P1, PT, R112, RZ, PT, P1 ;  /* 0x000000ff7000720c */ /* 0x000fe40003f25310 */
[----:B------:R-:W-:-:S13]  /*5220*/  ISETP.NE.AND.EX P0, PT, RZ, UR7, PT, P0 ;  /* 0x00000007ff007c0c */ /* 0x000fda000bf05300 */
[----:B------:R-:W-:Y:S05]  /*5230*/  @P0 BRA P1, `(.L_x_97) ;  /* 0x0000000000440947 */ /* 0x000fea0000800000 */
[----:B------:R-:W-:-:S04]  /*5240*/  ISETP.NE.U32.AND P0, PT, R110, RZ, PT ;  /* 0x000000ff6e00720c */ /* 0x000fc80003f05070 */
[----:B------:R-:W-:-:S13]  /*5250*/  ISETP.NE.AND.EX P0, PT, R112, RZ, PT, P0 ;  /* 0x000000ff7000720c */ /* 0x000fda0003f05300 */
[----:B------:R-:W-:Y:S05]  /*5260*/  @!P0 BRA `(.L_x_98) ;  /* 0x00000000002c8947 */ /* 0x000fea0003800000 */
[----:B------:R-:W-:-:S13]  /*5270*/  LOP3.LUT P0, RZ, R90, 0xff, RZ, 0xc0, !PT ;  /* 0x000000ff5aff7812 */ /* 0x000fda000780c0ff */
[----:B------:R-:W-:Y:S05]  /*5280*/  @!P0 BRA `(.L_x_99) ;  /* 0x0000000000108947 */ /* 0x000fea0003800000 */
[----:B-----5:R-:W-:-:S13]  /*5290*/  FSETP.NEU.AND P0, PT, R91, RZ, PT ;  /* 0x000000ff5b00720b */ /* 0x020fda0003f0d000 */
[----:B------:R-:W-:Y:S05]  /*52a0*/  @!P0 BREAK B0 ;  /* 0x0000000000008942 */ /* 0x000fea0003800000 */
[----:B------:R-:W-:Y:S05]  /*52b0*/  @P0 BRA `(.L_x_97) ;  /* 0x0000000000240947 */ /* 0x000fea0003800000 */
[----:B------:R-:W-:Y:S05]  /*52c0*/  BRA `(.L_x_13) ;  /* 0x0000002800847947 */ /* 0x000fea0003800000 */
.L_x_99:
[----:B------:R-:W-:-:S04]  /*52d0*/  ISETP.NE.U32.AND P0, PT, RZ, UR6, PT ;  /* 0x00000006ff007c0c */ /* 0x000fc8000bf05070 */
[----:B------:R-:W-:-:S13]  /*52e0*/  ISETP.NE.AND.EX P0, PT, RZ, UR7, PT, P0 ;  /* 0x00000007ff007c0c */ /* 0x000fda000bf05300 */
[----:B------:R-:W-:Y:S05]  /*52f0*/  @!P0 BREAK B0 ;  /* 0x0000000000008942 */ /* 0x000fea0003800000 */
[----:B------:R-:W-:Y:S05]  /*5300*/  @P0 BRA `(.L_x_97) ;  /* 0x0000000000100947 */ /* 0x000fea0003800000 */
[----:B------:R-:W-:Y:S05]  /*5310*/  BRA `(.L_x_13) ;  /* 0x0000002800707947 */ /* 0x000fea0003800000 */
.L_x_98:
[----:B-----5:R-:W-:-:S13]  /*5320*/  FSETP.NEU.AND P0, PT, R91, RZ, PT ;  /* 0x000000ff5b00720b */ /* 0x020fda0003f0d000 */
[----:B------:R-:W-:Y:S05]  /*5330*/  @!P0 BREAK B0 ;  /* 0x0000000000008942 */ /* 0x000fea0003800000 */
[----:B------:R-:W-:Y:S05]  /*5340*/  @!P0 BRA `(.L_x_13) ;  /* 0x0000002800648947 */ /* 0x000fea0003800000 */
.L_x_97:
[----:B-1----:R-:W-:Y:S05]  /*5350*/  BSYNC B0 ;  /* 0x0000000000007941 */ /* 0x002fea0003800000 */
.L_x_96:
[----:B------:R-:W-:-:S04]  /*5360*/  LOP3.LUT R18, R18, 0x1, RZ, 0xfc, !PT ;  /* 0x0000000112127812 */ /* 0x000fc800078efcff */
[----:B------:R-:W-:-:S13]  /*5370*/  ISETP.NE.AND P0, PT, R18, 0x3, PT ;  /* 0x000000031200780c */ /* 0x000fda0003f05270 */
[----:B------:R-:W-:Y:S05]  /*5380*/  @!P0 BRA `(.L_x_100) ;  /* 0x0000000000048947 */ /* 0x000fea0003800000 */
[----:B------:R-:W-:Y:S01]  /*5390*/  BPT.TRAP 0x1 ;  /* 0x000000040000795c */ /* 0x000fe20000300000 */
.L_x_100:
[----:B------:R-:W1:Y:S01]  /*53a0*/  S2UR UR5, SR_CgaCtaId ;  /* 0x00000000000579c3 */ /* 0x000e620000008800 */
[----:B------:R-:W-:Y:S02]  /*53b0*/  UMOV UR4, 0x400 ;  /* 0x0000040000047882 */ /* 0x000fe40000000000 */
[----:B-1----:R-:W-:-:S04]  /*53c0*/  ULEA UR4, UR5, UR4, 0x18 ;  /* 0x0000000405047291 */ /* 0x002fc8000f8ec03f */
[----:B------:R-:W-:-:S04]  /*53d0*/  ULEA UR4, UR39, UR4, 0x3 ;  /* 0x0000000427047291 */ /* 0x000fc8000f8e183f */
[----:B------:R-:W-:-:S04]  /*53e0*/  UIADD3 UR4, UR4, 0x80, URZ ;  /* 0x0000008004047890 */ /* 0x000fc8000fffe03f */
[----:B------:R-:W-:-:S09]  /*53f0*/  UPRMT UR4, UR5, 0x654, UR4 ;  /* 0x0000065405047896 */ /* 0x000fd20008000004 */
[----:B------:R-:W-:Y:S01]  /*5400*/  SYNCS.ARRIVE.TRANS64.RED.A1T0 RZ, [UR4], RZ ;  /* 0x000000ffffff79a7 */ /* 0x000fe20008100404 */
[----:B------:R-:W-:Y:S05]  /*5410*/  BRA `(.L_x_13) ;  /* 0x0000002800307947 */ /* 0x000fea0003800000 */
.L_x_12:
[----:B------:R-:W-:Y:S01]  /*5420*/  ULDC.64 UR4, c[0x0][0x8f8] ;  /* 0x00023e0000047ab9 */ /* 0x000fe20000000a00 */
[----:B------:R-:W-:Y:S01]  /*5430*/  PRMT R13, RZ, 0x7610, R13 ;  /* 0x00007610ff0d7816 */ /* 0x000fe2000000000d */
[----:B------:R-:W-:Y:S01]  /*5440*/  IMAD.MOV.U32 R20, RZ, RZ, -0x1 ;  /* 0xffffffffff147424 */ /* 0x000fe200078e00ff */
[----:B------:R-:W-:Y:S01]  /*5450*/  ISETP.GE.U32.AND P0, PT, R16, UR4, PT ;  /* 0x0000000410007c0c */ /* 0x000fe2000bf06070 */
[----:B------:R-:W-:Y:S02]  /*5460*/  IMAD.MOV.U32 R12, RZ, RZ, -0x1 ;  /* 0xffffffffff0c7424 */ /* 0x000fe400078e00ff */
[----:B------:R-:W-:Y:S01]  /*5470*/  IMAD.MOV.U32 R7, RZ, RZ, -0x1 ;  /* 0xffffffffff077424 */ /* 0x000fe200078e00ff */
[----:B------:R-:W-:-:S13]  /*5480*/  ISETP.GE.U32.AND.EX P0, PT, R17, UR5, PT, P0 ;  /* 0x0000000511007c0c */ /* 0x000fda000bf06100 */
[----:B------:R-:W-:Y:S05]  /*5490*/  @P0 BRA `(.L_x_101) ;  /* 0x0000000400240947 */ /* 0x000fea0003800000 */
[----:B------:R-:W2:Y:S01]  /*54a0*/  LDC.64 R22, c[0x0][0x8d0] ;  /* 0x00023400ff167b82 */ /* 0x000ea20000000a00 */
[----:B------:R-:W-:Y:S01]  /*54b0*/  IMAD.MOV.U32 R20, RZ, RZ, R16 ;  /* 0x000000ffff147224 */ /* 0x000fe200078e0010 */
[----:B------:R-:W-:-:S06]  /*54c0*/  MOV R21, R17 ;  /* 0x0000001100157202 */ /* 0x000fcc0000000f00 */
        /* <DEDUP_REMOVED lines=15> */
.L_x_102:
        /* <DEDUP_REMOVED lines=10> */
[----:B------:R-:W-:-:S03]  /*5660*/  IMAD R7, R15, R29, R14 ;  /* 0x0000001d0f077224 */ /* 0x000fc600078e020e */
[----:B------:R-:W1:Y:S01]  /*5670*/  LDC R27, c[0x0][0x8a8] ;  /* 0x00022a00ff1b7b82 */ /* 0x000e620000000800 */
[----:B------:R-:W-:Y:S01]  /*5680*/  IMAD.IADD R7, R13, 0x1, R7 ;  /* 0x000000010d077824 */ /* 0x000fe200078e0207 */
[----:B--2---:R-:W-:-:S04]  /*5690*/  ISETP.NE.U32.AND P0, PT, R32, RZ, PT ;  /* 0x000000ff2000720c */ /* 0x004fc80003f05070 */
[----:B------:R-:W-:Y:S02]  /*56a0*/  ISETP.NE.AND.EX P0, PT, R33, RZ, PT, P0 ;  /* 0x000000ff2100720c */ /* 0x000fe40003f05300 */
[----:B------:R-:W2:Y:S01]  /*56b0*/  LDC R29, c[0x0][0x8f0] ;  /* 0x00023c00ff1d7b82 */ /* 0x000ea20000000800 */
[-CC-:B---3--:R-:W-:Y:S01]  /*56c0*/  SHF.R.U64 R22, R12, R20.reuse, R7.reuse ;  /* 0x000000140c167219 */ /* 0x188fe20000001207 */
[----:B------:R-:W-:Y:S01]  /*56d0*/  IMAD.MOV.U32 R12, RZ, RZ, -0x1 ;  /* 0xffffffffff0c7424 */ /* 0x000fe200078e00ff */
[----:B------:R-:W-:-:S04]  /*56e0*/  SHF.R.U32.HI R7, RZ, R20, R7 ;  /* 0x00000014ff077219 */ /* 0x000fc80000011607 */
[----:B------:R-:W-:Y:S01]  /*56f0*/  SHF.L.U32 R12, R12, UR4, RZ ;  /* 0x000000040c0c7c19 */ /* 0x000fe200080006ff */
[----:B------:R-:W3:Y:S01]  /*5700*/  LDC R31, c[0x0][0x8e0] ;  /* 0x00023800ff1f7b82 */ /* 0x000ee20000000800 */
[-CC-:B----4-:R-:W-:Y:S02]  /*5710*/  SHF.R.U64 R26, R22, R30.reuse, R7.reuse ;  /* 0x0000001e161a7219 */ /* 0x190fe40000001207 */
[----:B------:R-:W-:Y:S02]  /*5720*/  SHF.R.U32.HI R7, RZ, R30, R7 ;  /* 0x0000001eff077219 */ /* 0x000fe40000011607 */
[----:B------:R-:W-:Y:S02]  /*5730*/  LOP3.LUT R35, RZ, R12, RZ, 0x33, !PT ;  /* 0x0000000cff237212 */ /* 0x000fe400078e33ff */
[--C-:B------:R-:W-:Y:S01]  /*5740*/  SHF.R.U64 R28, R26, UR4, R7.reuse ;  /* 0x000000041a1c7c19 */ /* 0x100fe20008001207 */
[----:B------:R-:W4:Y:S01]  /*5750*/  LDC R34, c[0x0][0x8b8] ;  /* 0x00022e00ff227b82 */ /* 0x000f220000000800 */
[----:B------:R-:W-:-:S03]  /*5760*/  SHF.R.U32.HI R13, RZ, UR4, R7 ;  /* 0x00000004ff0d7c19 */ /* 0x000fc60008011607 */
[----:B------:R-:W-:Y:S01]  /*5770*/  IMAD.MOV.U32 R12, RZ, RZ, R28 ;  /* 0x000000ffff0c7224 */ /* 0x000fe200078e001c */
[----:B-1----:R-:W-:Y:S06]  /*5780*/  @!P0 BRA `(.L_x_103) ;  /* 0x0000000000288947 */ /* 0x002fec0003800000 */
        /* <DEDUP_REMOVED lines=10> */
.L_x_103:
[----:B------:R-:W-:Y:S01]  /*5830*/  ISETP.NE.AND P0, PT, R2, 0x1, PT ;  /* 0x000000010200780c */ /* 0x000fe20003f05270 */
[----:B------:R-:W-:Y:S01]  /*5840*/  USHF.L.U32 UR4, UR37, UR4, URZ ;  /* 0x0000000425047299 */ /* 0x000fe2000800063f */
[----:B--2---:R-:W-:Y:S01]  /*5850*/  SHF.R.U64 R12, R12, R29, R13 ;  /* 0x0000001d0c0c7219 */ /* 0x004fe2000000120d */
[----:B------:R-:W-:Y:S01]  /*5860*/  VIADD R15, R27, 0xffffffff ;  /* 0xffffffff1b0f7836 */ /* 0x000fe20000000000 */
[----:B------:R-:W-:-:S03]  /*5870*/  LOP3.LUT R7, R26, R35, RZ, 0xc0, !PT ;  /* 0x000000231a077212 */ /* 0x000fc600078ec0ff */
[----:B------:R-:W-:Y:S01]  /*5880*/  IMAD.MOV R13, RZ, RZ, -R12 ;  /* 0x000000ffff0d7224 */ /* 0x000fe200078e0a0c */
[----:B------:R-:W-:Y:S01]  /*5890*/  LOP3.LUT R22, R22, R15, RZ, 0xc0, !PT ;  /* 0x0000000f16167212 */ /* 0x000fe200078ec0ff */
[----:B------:R-:W-:Y:S02]  /*58a0*/  IMAD R9, R12, UR4, R7 ;  /* 0x000000040c097c24 */ /* 0x000fe4000f8e0207 */
[----:B---3--:R-:W-:Y:S02]  /*58b0*/  IMAD R7, R13, R31, R28 ;  /* 0x0000001f0d077224 */ /* 0x008fe400078e021c */
[----:B------:R-:W-:Y:S02]  /*58c0*/  @P0 IMAD R10, R11, R24, R8 ;  /* 0x000000180b0a0224 */ /* 0x000fe400078e0208 */
[----:B------:R-:W-:Y:S02]  /*58d0*/  IMAD R7, R7, R27, R22 ;  /* 0x0000001b07077224 */ /* 0x000fe400078e0216 */
[----:B----4-:R-:W-:-:S02]  /*58e0*/  IMAD R10, R9, R34, R10 ;  /* 0x00000022090a7224 */ /* 0x010fc400078e020a */
[----:B------:R-:W-:-:S03]  /*58f0*/  IMAD.MOV.U32 R13, RZ, RZ, 0x1 ;  /* 0x00000001ff0d7424 */ /* 0x000fc600078e00ff */
[----:B------:R-:W-:Y:S02]  /*5900*/  SEL R12, R7, R10, !P0 ;  /* 0x0000000a070c7207 */ /* 0x000fe40004000000 */
[----:B------:R-:W-:Y:S01]  /*5910*/  SEL R20, R10, R7, !P0 ;  /* 0x000000070a147207 */ /* 0x000fe20004000000 */
[----:B------:R-:W-:-:S07]  /*5920*/  IMAD.MOV.U32 R7, RZ, RZ, R25 ;  /* 0x000000ffff077224 */ /* 0x000fce00078e0019 */
.L_x_101:
[----:B------:R-:W-:-:S08]  /*5930*/  NOP ;  /* 0x0000000000007918 */ /* 0x000fd00000000000 */
[----:B------:R-:W2:-:S00]  /*5940*/  USETMAXREG.DEALLOC.CTAPOOL 0x28 ;  /* 0x00000028000079c8 */ /* 0x000e8000080e0500 */
[----:B--2---:R-:W-:-:S13]  /*5950*/  ISETP.NE.AND P0, PT, R3, 0x1, PT ;  /* 0x000000010300780c */ /* 0x004fda0003f05270 */
[----:B------:R-:W-:Y:S05]  /*5960*/  @!P0 BRA `(.L_x_13) ;  /* 0x0000002000dc8947 */ /* 0x000fea0003800000 */
[----:B------:R-:W-:Y:S05]  /*5970*/  @!P4 BRA `(.L_x_104) ;  /* 0x0000001000b0c947 */ /* 0x000fea0003800000 */
[----:B------:R-:W-:-:S04]  /*5980*/  PRMT R0, R6, 0x9910, RZ ;  /* 0x0000991006007816 */ /* 0x000fc800000000ff */
[----:B------:R-:W-:-:S04]  /*5990*/  ISETP.NE.AND P0, PT, R0, RZ, PT ;  /* 0x000000ff0000720c */ /* 0x000fc80003f05270 */
[----:B------:R-:W-:-:S13]  /*59a0*/  ISETP.NE.OR P0, PT, R3, 0x2, !P0 ;  /* 0x000000020300780c */ /* 0x000fda0004705670 */
[----:B------:R-:W-:Y:S05]  /*59b0*/  @P0 BRA `(.L_x_13) ;  /* 0x0000002000c80947 */ /* 0x000fea0003800000 */
[----:B------:R-:W-:-:S13]  /*59c0*/  LOP3.LUT P1, RZ, R13, 0xff, RZ, 0xc0, !PT ;  /* 0x000000ff0dff7812 */ /* 0x000fda000782c0ff */
[----:B------:R-:W-:Y:S05]  /*59d0*/  @!P1 BRA `(.L_x_105) ;  /* 0x0000000000189947 */ /* 0x000fea0003800000 */
[----:B------:R-:W-:Y:S01]  /*59e0*/  UMOV UR4, 0x400 ;  /* 0x0000040000047882 */ /* 0x000fe20000000000 */
[----:B------:R-:W-:Y:S01]  /*59f0*/  IMAD.MOV.U32 R0, RZ, RZ, RZ ;  /* 0x000000ffff007224 */ /* 0x000fe200078e00ff */
[----:B-1----:R-:W-:-:S04]  /*5a00*/  ULEA UR4, UR36, UR4, 0x18 ;  /* 0x0000000424047291 */ /* 0x002fc8000f8ec03f */
[----:B------:R-:W-:-:S05]  /*5a10*/  SHF.L.U32 R0, R0, 0x1f, RZ ;  /* 0x0000001f00007819 */ /* 0x000fca00000006ff */
[----:B------:R-:W1:Y:S02]  /*5a20*/  SYNCS.PHASECHK.TRANS64.TRYWAIT P0, [UR4+0xa8], R0 ;  /* 0x0000a800ff0075a7 */ /* 0x000e640008000144 */
[----:B-1----:R-:W-:Y:S05]  /*5a30*/  @!P0 BRA `(.L_x_106) ;  /* 0x0000002400308947 */ /* 0x002fea0003800000 */
.L_x_105:
[----:B------:R-:W-:Y:S01]  /*5a40*/  PRMT R9, RZ, 0x7610, R9 ;  /* 0x00007610ff097816 */ /* 0x000fe20000000009 */
[----:B------:R-:W-:Y:S06]  /*5a50*/  @P2 BRA `(.L_x_107) ;  /* 0x0000000000242947 */ /* 0x000fec0003800000 */
[----:B------:R-:W-:Y:S02]  /*5a60*/  ULDC.64 UR4, c[0x0][0x588] ;  /* 0x0001620000047ab9 */ /* 0x000fe40000000a00 */
[----:B------:R-:W-:-:S04]  /*5a70*/  ISETP.NE.U32.AND P0, PT, RZ, UR4, PT ;  /* 0x00000004ff007c0c */ /* 0x000fc8000bf05070 */
[----:B------:R-:W-:-:S13]  /*5a80*/  ISETP.NE.AND.EX P0, PT, RZ, UR5, PT, P0 ;  /* 0x00000005ff007c0c */ /* 0x000fda000bf05300 */
[----:B------:R-:W-:Y:S05]  /*5a90*/  @!P0 BRA `(.L_x_108) ;  /* 0x00000000000c8947 */ /* 0x000fea0003800000 */
[----:B------:R3:W5:Y:S01]  /*5aa0*/  LDG.E R11, desc[UR54][R4.64] ;  /* 0x00000036040b7981 */ /* 0x000762000c1e1900 */
[----:B------:R-:W-:Y:S01]  /*5ab0*/  IMAD.MOV.U32 R9, RZ, RZ, 0x1 ;  /* 0x00000001ff097424 */ /* 0x000fe200078e00ff */
[----:B------:R-:W-:Y:S06]  /*5ac0*/  BRA `(.L_x_107) ;  /* 0x0000000000087947 */ /* 0x000fec0003800000 */
.L_x_108:
[----:B------:R-:W2:Y:S01]  /*5ad0*/  LDC R11, c[0x0][0x580] ;  /* 0x00016000ff0b7b82 */ /* 0x000ea20000000800 */
[----:B------:R-:W-:-:S07]  /*5ae0*/  IMAD.MOV.U32 R9, RZ, RZ, 0x1 ;  /* 0x00000001ff097424 */ /* 0x000fce00078e00ff */
.L_x_107:
[----:B-1----:R-:W-:Y:S01]  /*5af0*/  MOV R0, 0x1 ;  /* 0x0000000100007802 */ /* 0x002fe20000000f00 */
[----:B------:R-:W-:Y:S06]  /*5b00*/  @!P1 BRA `(.L_x_109) ;  /* 0x0000000c00dc9947 */ /* 0x000fec0003800000 */
[----:B------:R-:W1:Y:S01]  /*5b10*/  LDC R3, c[0x0][0x8a8] ;  /* 0x00022a00ff037b82 */ /* 0x000e620000000800 */
[----:B------:R-:W-:Y:S01]  /*5b20*/  IMAD.MOV.U32 R0, RZ, RZ, -0x1 ;  /* 0xffffffffff007424 */ /* 0x000fe200078e00ff */
[----:B------:R-:W-:Y:S01]  /*5b30*/  ULDC UR4, c[0x0][0x900] ;  /* 0x0002400000047ab9 */ /* 0x000fe20000000800 */
[----:B------:R-:W-:Y:S01]  /*5b40*/  LOP3.LUT R10, R18, 0x2, RZ, 0xfc, !PT ;  /* 0x00000002120a7812 */ /* 0x000fe200078efcff */
[----:B------:R-:W-:Y:S01]  /*5b50*/  ULDC.64 UR6, c[0x0][0x198] ;  /* 0x0000660000067ab9 */ /* 0x000fe20000000a00 */
[----:B------:R-:W-:Y:S02]  /*5b60*/  USHF.L.U32 UR13, UR37, UR4, URZ ;  /* 0x00000004250d7299 */ /* 0x000fe4000800063f */
[----:B------:R-:W-:Y:S01]  /*5b70*/  SHF.L.U32 R8, R0, UR4, RZ ;  /* 0x0000000400087c19 */ /* 0x000fe200080006ff */
[----:B------:R-:W-:Y:S01]  /*5b80*/  IMAD.MOV.U32 R0, RZ, RZ, 0x1 ;  /* 0x00000001ff007424 */ /* 0x000fe200078e00ff */
[----:B------:R-:W-:Y:S01]  /*5b90*/  ULDC.64 UR14, c[0x0][0x588] ;  /* 0x00016200000e7ab9 */ /* 0x000fe20000000a00 */
[----:B------:R-:W-:Y:S01]  /*5ba0*/  ULDC.64 UR22, c[0x0][0x8f8] ;  /* 0x00023e0000167ab9 */ /* 0x000fe20000000a00 */
[----:B------:R-:W-:Y:S01]  /*5bb0*/  LOP3.LUT R8, RZ, R8, RZ, 0x33, !PT ;  /* 0x00000008ff087212 */ /* 0x000fe200078e33ff */
[----:B------:R-:W-:Y:S01]  /*5bc0*/  ULDC.64 UR24, c[0x0][0x590] ;  /* 0x0001640000187ab9 */ /* 0x000fe20000000a00 */
[----:B-1----:R-:W-:-:S07]  /*5bd0*/  VIADD R3, R3, 0xffffffff ;  /* 0xffffffff03037836 */ /* 0x002fce0000000000 */
.L_x_141:
[----:B------:R-:W-:Y:S02]  /*5be0*/  ISETP.NE.U32.AND P0, PT, RZ, UR24, PT ;  /* 0x00000018ff007c0c */ /* 0x000fe4000bf05070 */
[----:B------:R-:W-:Y:S02]  /*5bf0*/  R2UR UR19, R20 ;  /* 0x00000000141372ca */ /* 0x000fe400000e0000 */
[----:B------:R-:W-:Y:S02]  /*5c00*/  R2UR UR18, R12 ;  /* 0x000000000c1272ca */ /* 0x000fe400000e0000 */
[----:B------:R-:W-:-:S09]  /*5c10*/  ISETP.NE.AND.EX P0, PT, RZ, UR25, PT, P0 ;  /* 0x00000019ff007c0c */ /* 0x000fd2000bf05300 */
[----:B------:R-:W-:Y:S02]  /*5c20*/  USHF.L.U32 UR19, UR19, 0x7, URZ ;  /* 0x0000000713137899 */ /* 0x000fe4000800063f */
[----:B------:R-:W-:Y:S02]  /*5c30*/  USHF.L.U32 UR18, UR18, 0x7, URZ ;  /* 0x0000000712127899 */ /* 0x000fe4000800063f */
[----:B--2-4-:R-:W-:Y:S10]  /*5c40*/  @!P0 BRA `(.L_x_110) ;  /* 0x00000000002c8947 */ /* 0x014ff40003800000 */
[----:B------:R-:W-:-:S04]  /*5c50*/  ISETP.NE.U32.AND P1, PT, RZ, UR14, PT ;  /* 0x0000000eff007c0c */ /* 0x000fc8000bf25070 */
[----:B------:R-:W-:-:S13]  /*5c60*/  ISETP.NE.AND.EX P1, PT, RZ, UR15, PT, P1 ;  /* 0x0000000fff007c0c */ /* 0x000fda000bf25310 */
[----:B------:R-:W-:Y:S05]  /*5c70*/  @!P1 BRA `(.L_x_111) ;  /* 0x0000000000189947 */ /* 0x000fea0003800000 */
[----:B---3--:R-:W1:Y:S01]  /*5c80*/  LDC.64 R4, c[0x0][0x588] ;  /* 0x00016200ff047b82 */ /* 0x008e620000000a00 */
[----:B------:R-:W-:-:S04]  /*5c90*/  IMAD R9, R7, UR24, RZ ;  /* 0x0000001807097c24 */ /* 0x000fc8000f8e02ff */
[----:B-1----:R-:W-:-:S05]  /*5ca0*/  IMAD.WIDE R4, R9, 0x4, R4 ;  /* 0x0000000409047825 */ /* 0x002fca00078e0204 */
[----:B--2--5:R4:W5:Y:S01]  /*5cb0*/  LDG.E R11, desc[UR54][R4.64] ;  /* 0x00000036040b7981 */ /* 0x024962000c1e1900 */
[----:B------:R-:W-:Y:S01]  /*5cc0*/  IMAD.MOV.U32 R9, RZ, RZ, 0x1 ;  /* 0x00000001ff097424 */ /* 0x000fe200078e00ff */
[----:B------:R-:W-:Y:S06]  /*5cd0*/  BRA `(.L_x_110) ;  /* 0x0000000000087947 */ /* 0x000fec0003800000 */
.L_x_111:
[----:B--2--5:R-:W1:Y:S01]  /*5ce0*/  LDC R11, c[0x0][0x580] ;  /* 0x00016000ff0b7b82 */ /* 0x024e620000000800 */
[----:B------:R-:W-:-:S07]  /*5cf0*/  IMAD.MOV.U32 R9, RZ, RZ, 0x1 ;  /* 0x00000001ff097424 */ /* 0x000fce00078e00ff */
.L_x_110:
[----:B------:R-:W-:Y:S05]  /*5d00*/  @!P0 BRA `(.L_x_112) ;  /* 0x00000000001c8947 */ /* 0x000fea0003800000 */
[----:B------:R-:W-:-:S13]  /*5d10*/  LOP3.LUT P2, RZ, R9, 0xff, RZ, 0xc0, !PT ;  /* 0x000000ff09ff7812 */ /* 0x000fda000784c0ff */
[----:B---34-:R-:W3:Y:S02]  /*5d20*/  @!P2 LDC.64 R4, c[0x0][0x588] ;  /* 0x00016200ff04ab82 */ /* 0x018ee40000000a00 */
[----:B---3--:R-:W-:-:S04]  /*5d30*/  @!P2 ISETP.NE.U32.AND P0, PT, R4, RZ, PT ;  /* 0x000000ff0400a20c */ /* 0x008fc80003f05070 */
[----:B------:R-:W-:Y:S02]  /*5d40*/  @!P2 ISETP.NE.AND.EX P1, PT, R5, RZ, PT, P0 ;  /* 0x000000ff0500a20c */ /* 0x000fe40003f25300 */
[----:B-12--5:R-:W-:Y:S02]  /*5d50*/  @P2 FSETP.EQ.AND P0, PT, R11, RZ, PT ;  /* 0x000000ff0b00220b */ /* 0x026fe40003f02000 */
[----:B------:R-:W-:Y:S01]  /*5d60*/  @!P2 PLOP3.LUT P0, PT, P1, PT, PT, 0x8, 0x0 ;  /* 0x000000000000a81c */ /* 0x000fe20000f0e170 */
[----:B------:R-:W-:-:S12]  /*5d70*/  BRA `(.L_x_113) ;  /* 0x0000000000047947 */ /* 0x000fd80003800000 */
.L_x_112:
[----:B-12--5:R-:W-:-:S13]  /*5d80*/  FSETP.EQ.AND P0, PT, R11, RZ, PT ;  /* 0x000000ff0b00720b */ /* 0x026fda0003f02000 */
.L_x_113:
[----:B------:R-:W-:Y:S02]  /*5d90*/  ISETP.NE.AND P2, PT, R10, 0x3, PT ;  /* 0x000000030a00780c */ /* 0x000fe40003f45270 */
[----:B------:R-:W-:-:S04]  /*5da0*/  ELECT P1, URZ, PT ;  /* 0x00000000003f782f */ /* 0x000fc80003820000 */
[----:B------:R-:W-:-:S07]  /*5db0*/  PLOP3.LUT P0, PT, P1, P0, PT, 0x20, 0x0 ;  /* 0x000000000000781c */ /* 0x000fce0000f00470 */
[----:B------:R-:W-:Y:S06]  /*5dc0*/  @!P2 BRA `(.L_x_114) ;  /* 0x000000000004a947 */ /* 0x000fec0003800000 */
[----:B------:R-:W-:Y:S01]  /*5dd0*/  BPT.TRAP 0x1 ;  /* 0x000000040000795c */ /* 0x000fe20000300000 */
.L_x_114:
[----:B------:R-:W1:Y:S01]  /*5de0*/  S2UR UR36, SR_CgaCtaId ;  /* 0x00000000002479c3 */ /* 0x000e620000008800 */
[----:B------:R-:W-:Y:S01]  /*5df0*/  UMOV UR4, 0x400 ;  /* 0x0000040000047882 */ /* 0x000fe20000000000 */
[----:B---34-:R-:W-:Y:S01]  /*5e00*/  SHF.L.U32 R4, R0, 0x1f, RZ ;  /* 0x0000001f00047819 */ /* 0x018fe200000006ff */
[----:B-1----:R-:W-:-:S09]  /*5e10*/  ULEA UR4, UR36, UR4, 0x18 ;  /* 0x0000000424047291 */ /* 0x002fd2000f8ec03f */
[----:B------:R-:W1:Y:S02]  /*5e20*/  SYNCS.PHASECHK.TRANS64.TRYWAIT P1, [UR4+0x80], R4 ;  /* 0x00008004ff0075a7 */ /* 0x000e640008020144 */
[----:B-1----:R-:W-:Y:S05]  /*5e30*/  @!P1 BRA `(.L_x_115) ;  /* 0x0000002000489947 */ /* 0x002fea0003800000 */
.L_x_174:
[----:B------:R-:W-:Y:S04]  /*5e40*/  BSSY B0, `(.L_x_116) ;  /* 0x000000e000007945 */ /* 0x000fe80003800000 */
[----:B------:R-:W-:Y:S05]  /*5e50*/  @!P0 BRA `(.L_x_117) ;  /* 0x0000000000308947 */ /* 0x000fea0003800000 */
[----:B------:R-:W-:Y:S01]  /*5e60*/  R2UR UR20, R7 ;  /* 0x00000000071472ca */ /* 0x000fe200000e0000 */
[----:B------:R-:W-:Y:S02]  /*5e70*/  UIADD3 UR8, UP0, UR6, 0x3f0, URZ ;  /* 0x000003f006087890 */ /* 0x000fe4000ff1e03f */
[----:B------:R-:W-:Y:S02]  /*5e80*/  UIADD3 UR16, UR4, 0x200, URZ ;  /* 0x0000020004107890 */ /* 0x000fe4000fffe03f */
[----:B------:R-:W-:Y:S02]  /*5e90*/  UIADD3 UR17, UR4, 0x60, URZ ;  /* 0x0000006004117890 */ /* 0x000fe4000fffe03f */
[----:B------:R-:W-:Y:S01]  /*5ea0*/  UIADD3.X UR9, URZ, UR7, URZ, UP0, !UPT ;  /* 0x000000073f097290 */ /* 0x000fe200087fe43f */
[----:B------:R-:W-:Y:S01]  /*5eb0*/  UMOV UR10, 0x0 ;  /* 0x00000000000a7882 */ /* 0x000fe20000000000 */
[----:B------:R-:W-:-:S07]  /*5ec0*/  UMOV UR11, 0x10000000 ;  /* 0x10000000000b7882 */ /* 0x000fce0000000000 */
[----:B------:R2:W-:Y:S02]  /*5ed0*/  UTMALDG.3D [UR16], [UR8], desc[UR10] ;  /* 0x00000a10080075b4 */ /* 0x0005e40008011000 */
[----:B--2---:R-:W-:Y:S05]  /*5ee0*/  @!P2 BRA `(.L_x_118) ;  /* 0x000000000004a947 */ /* 0x004fea0003800000 */
[----:B------:R-:W-:Y:S01]  /*5ef0*/  BPT.TRAP 0x1 ;  /* 0x000000040000795c */ /* 0x000fe20000300000 */
.L_x_118:
[----:B-1----:R-:W1:Y:S02]  /*5f00*/  LDC R5, c[0x0][0x800] ;  /* 0x00020000ff057b82 */ /* 0x002e640000000800 */
[----:B-1----:R2:W-:Y:S02]  /*5f10*/  SYNCS.ARRIVE.TRANS64.RED.A0TR RZ, [UR4+0x60], R5 ;  /* 0x00006005ffff79a7 */ /* 0x0025e40008300404 */
.L_x_117:
[----:B------:R-:W-:Y:S05]  /*5f20*/  BSYNC B0 ;  /* 0x0000000000007941 */ /* 0x000fea0003800000 */
.L_x_116:
[----:B------:R-:W-:Y:S05]  /*5f30*/  @!P2 BRA `(.L_x_119) ;  /* 0x000000000004a947 */ /* 0x000fea0003800000 */
[----:B------:R-:W-:Y:S01]  /*5f40*/  BPT.TRAP 0x1 ;  /* 0x000000040000795c */ /* 0x000fe20000300000 */
.L_x_119:
[----:B------:R-:W-:-:S04]  /*5f50*/  UIADD3 UR5, UR4, 0x60, URZ ;  /* 0x0000006004057890 */ /* 0x000fc8000fffe03f */
[----:B------:R-:W-:-:S09]  /*5f60*/  UPRMT UR5, UR36, 0x654, UR5 ;  /* 0x0000065424057896 */ /* 0x000fd20008000005 */
[----:B------:R-:W-:Y:S01]  /*5f70*/  SYNCS.ARRIVE.TRANS64.RED.A1T0 RZ, [UR5], RZ ;  /* 0x000000ffffff79a7 */ /* 0x000fe20008100405 */
[----:B------:R-:W-:Y:S05]  /*5f80*/  @!P2 BRA `(.L_x_120) ;  /* 0x000000000004a947 */ /* 0x000fea0003800000 */
[----:B------:R-:W-:Y:S01]  /*5f90*/  BPT.TRAP 0x1 ;  /* 0x000000040000795c */ /* 0x000fe20000300000 */
.L_x_120:
[----:B------:R-:W3:Y:S02]  /*5fa0*/  SYNCS.PHASECHK.TRANS64.TRYWAIT P1, [UR4+0x88], R4 ;  /* 0x00008804ff0075a7 */ /* 0x000ee40008020144 */
[----:B---3--:R-:W-:Y:S05]  /*5fb0*/  @!P1 BRA `(.L_x_121) ;  /* 0x0000002000009947 */ /* 0x008fea0003800000 */
.L_x_175:
[----:B------:R-:W-:Y:S04]  /*5fc0*/  BSSY B0, `(.L_x_122) ;  /* 0x0000010000007945 */ /* 0x000fe80003800000 */
[----:B------:R-:W-:Y:S05]  /*5fd0*/  @!P0 BRA `(.L_x_123) ;  /* 0x0000000000388947 */ /* 0x000fea0003800000 */
[----:B------:R-:W-:Y:S01]  /*5fe0*/  UIADD3 UR16, UP0, UR6, 0x3f0, URZ ;  /* 0x000003f006107890 */ /* 0x000fe2000ff1e03f */
[----:B------:R-:W-:Y:S01]  /*5ff0*/  R2UR UR12, R7 ;  /* 0x00000000070c72ca */ /* 0x000fe200000e0000 */
[----:B------:R-:W-:Y:S02]  /*6000*/  UIADD3 UR10, UR18, 0x20, URZ ;  /* 0x00000020120a7890 */ /* 0x000fe4000fffe03f */
[----:B------:R-:W-:Y:S02]  /*6010*/  UIADD3 UR8, UR4, 0x2200, URZ ;  /* 0x0000220004087890 */ /* 0x000fe4000fffe03f */
[----:B------:R-:W-:Y:S02]  /*6020*/  UIADD3 UR9, UR4, 0x68, URZ ;  /* 0x0000006804097890 */ /* 0x000fe4000fffe03f */
[----:B------:R-:W-:Y:S01]  /*6030*/  UIADD3.X UR17, URZ, UR7, URZ, UP0, !UPT ;  /* 0x000000073f117290 */ /* 0x000fe200087fe43f */
[----:B------:R-:W-:Y:S01]  /*6040*/  UMOV UR20, 0x0 ;  /* 0x0000000000147882 */ /* 0x000fe20000000000 */
[----:B------:R-:W-:Y:S01]  /*6050*/  UMOV UR21, 0x10000000 ;  /* 0x1000000000157882 */ /* 0x000fe20000000000 */
[----:B------:R-:W-:-:S06]  /*6060*/  UMOV UR11, UR19 ;  /* 0x00000013000b7c82 */ /* 0x000fcc0008000000 */
[----:B------:R3:W-:Y:S02]  /*6070*/  UTMALDG.3D [UR8], [UR16], desc[UR20] ;  /* 0x00001408100075b4 */ /* 0x0007e40008011000 */
[----:B---3--:R-:W-:Y:S05]  /*6080*/  @!P2 BRA `(.L_x_124) ;  /* 0x000000000004a947 */ /* 0x008fea0003800000 */
[----:B------:R-:W-:Y:S01]  /*6090*/  BPT.TRAP 0x1 ;  /* 0x000000040000795c */ /* 0x000fe20000300000 */
.L_x_124:
[----:B-12---:R-:W1:Y:S02]  /*60a0*/  LDC R5, c[0x0][0x800] ;  /* 0x00020000ff057b82 */ /* 0x006e640000000800 */
[----:B-1----:R3:W-:Y:S02]  /*60b0*/  SYNCS.ARRIVE.TRANS64.RED.A0TR RZ, [UR4+0x68], R5 ;  /* 0x00006805ffff79a7 */ /* 0x0027e40008300404 */
.L_x_123:
[----:B------:R-:W-:Y:S05]  /*60c0*/  BSYNC B0 ;  /* 0x0000000000007941 */ /* 0x000fea0003800000 */
.L_x_122:
[----:B------:R-:W-:Y:S05]  /*60d0*/  @!P2 BRA `(.L_x_125) ;  /* 0x000000000004a947 */ /* 0x000fea0003800000 */
[----:B------:R-:W-:Y:S01]  /*60e0*/  BPT.TRAP 0x1 ;  /* 0x000000040000795c */ /* 0x000fe20000300000 */
.L_x_125:
[----:B------:R-:W-:-:S04]  /*60f0*/  UIADD3 UR5, UR4, 0x68, URZ ;  /* 0x0000006804057890 */ /* 0x000fc8000fffe03f */
[----:B------:R-:W-:-:S09]  /*6100*/  UPRMT UR5, UR36, 0x654, UR5 ;  /* 0x0000065424057896 */ /* 0x000fd20008000005 */
[----:B------:R-:W-:Y:S01]  /*6110*/  SYNCS.ARRIVE.TRANS64.RED.A1T0 RZ, [UR5], RZ ;  /* 0x000000ffffff79a7 */ /* 0x000fe20008100405 */
[----:B------:R-:W-:Y:S05]  /*6120*/  @!P2 BRA `(.L_x_126) ;  /* 0x000000000004a947 */ /* 0x000fea0003800000 */
[----:B------:R-:W-:Y:S01]  /*6130*/  BPT.TRAP 0x1 ;  /* 0x000000040000795c */ /* 0x000fe20000300000 */
.L_x_126:
[----:B------:R-:W4:Y:S02]  /*6140*/  SYNCS.PHASECHK.TRANS64.TRYWAIT P1, [UR4+0x90], R4 ;  /* 0x00009004ff0075a7 */ /* 0x000f240008020144 */
[----:B----4-:R-:W-:Y:S05]  /*6150*/  @!P1 BRA `(.L_x_127) ;  /* 0x0000001c00b09947 */ /* 0x010fea0003800000 */
.L_x_176:
        /* <DEDUP_REMOVED lines=12> */
[----:B----4-:R-:W-:Y:S05]  /*6220*/  @!P2 BRA `(.L_x_130) ;  /* 0x000000000004a947 */ /* 0x010fea0003800000 */
[----:B------:R-:W-:Y:S01]  /*6230*/  BPT.TRAP 0x1 ;  /* 0x000000040000795c */ /* 0x000fe20000300000 */
.L_x_130:
[----:B-123--:R-:W1:Y:S02]  /*6240*/  LDC R5, c[0x0][0x800] ;  /* 0x00020000ff057b82 */ /* 0x00ee640000000800 */
[----:B-1----:R4:W-:Y:S02]  /*6250*/  SYNCS.ARRIVE.TRANS64.RED.A0TR RZ, [UR4+0x70], R5 ;  /* 0x00007005ffff79a7 */ /* 0x0029e40008300404 */
.L_x_129:
[----:B------:R-:W-:Y:S05]  /*6260*/  BSYNC B0 ;  /* 0x0000000000007941 */ /* 0x000fea0003800000 */
.L_x_128:
[----:B------:R-:W-:Y:S05]  /*6270*/  @!P2 BRA `(.L_x_131) ;  /* 0x000000000004a947 */ /* 0x000fea0003800000 */
[----:B------:R-:W-:Y:S01]  /*6280*/  BPT.TRAP 0x1 ;  /* 0x000000040000795c */ /* 0x000fe20000300000 */
.L_x_131:
[----:B------:R-:W-:-:S04]  /*6290*/  UIADD3 UR5, UR4, 0x70, URZ ;  /* 0x0000007004057890 */ /* 0x000fc8000fffe03f */
[----:B------:R-:W-:-:S09]  /*62a0*/  UPRMT UR5, UR36, 0x654, UR5 ;  /* 0x0000065424057896 */ /* 0x000fd20008000005 */
[----:B------:R-:W-:Y:S01]  /*62b0*/  SYNCS.ARRIVE.TRANS64.RED.A1T0 RZ, [UR5], RZ ;  /* 0x000000ffffff79a7 */ /* 0x000fe20008100405 */
[----:B------:R-:W-:Y:S05]  /*62c0*/  @!P2 BRA `(.L_x_132) ;  /* 0x000000000004a947 */ /* 0x000fea0003800000 */
[----:B------:R-:W-:Y:S01]  /*62d0*/  BPT.TRAP 0x1 ;  /* 0x000000040000795c */ /* 0x000fe20000300000 */
.L_x_132:
[----:B------:R-:W5:Y:S02]  /*62e0*/  SYNCS.PHASECHK.TRANS64.TRYWAIT P1, [UR4+0x98], R4 ;  /* 0x00009804ff0075a7 */ /* 0x000f640008020144 */
[----:B-----5:R-:W-:Y:S05]  /*62f0*/  @!P1 BRA `(.L_x_133) ;  /* 0x0000001c00609947 */ /* 0x020fea0003800000 */
.L_x_177:
[----:B------:R-:W-:Y:S04]  /*6300*/  BSSY B0, `(.L_x_134) ;  /* 0x0000010000007945 */ /* 0x000fe80003800000 */
[----:B------:R-:W-:Y:S05]  /*6310*/  @!P0 BRA `(.L_x_135) ;  /* 0x0000000000388947 */ /* 0x000fea0003800000 */
[----:B------:R-:W-:Y:S01]  /*6320*/  R2UR UR12, R7 ;  /* 0x00000000070c72ca */ /* 0x000fe200000e0000 */
[----:B------:R-:W-:Y:S02]  /*6330*/  UIADD3 UR16, UP0, UR6, 0x3f0, URZ ;  /* 0x000003f006107890 */ /* 0x000fe4000ff1e03f */
        /* <DEDUP_REMOVED lines=8> */
[----:B-1----:R-:W-:Y:S05]  /*63c0*/  @!P2 BRA `(.L_x_136) ;  /* 0x000000000004a947 */ /* 0x002fea0003800000 */
[----:B------:R-:W-:Y:S01]  /*63d0*/  BPT.TRAP 0x1 ;  /* 0x000000040000795c */ /* 0x000fe20000300000 */
.L_x_136:
[----:B------:R-:W1:Y:S02]  /*63e0*/  LDC R4, c[0x0][0x800] ;  /* 0x00020000ff047b82 */ /* 0x000e640000000800 */
[----:B-1----:R1:W-:Y:S02]  /*63f0*/  SYNCS.ARRIVE.TRANS64.RED.A0TR RZ, [UR4+0x78], R4 ;  /* 0x00007804ffff79a7 */ /* 0x0023e40008300404 */
.L_x_135:
[----:B------:R-:W-:Y:S05]  /*6400*/  BSYNC B0 ;  /* 0x0000000000007941 */ /* 0x000fea0003800000 */
.L_x_134:
[----:B------:R-:W-:Y:S05]  /*6410*/  @!P2 BRA `(.L_x_137) ;  /* 0x000000000004a947 */ /* 0x000fea0003800000 */
[----:B------:R-:W-:Y:S01]  /*6420*/  BPT.TRAP 0x1 ;  /* 0x000000040000795c */ /* 0x000fe20000300000 */
.L_x_137:
[----:B------:R-:W-:Y:S01]  /*6430*/  IADD3 R16, P0, R16, UR52, RZ ;  /* 0x0000003410107c10 */ /* 0x000fe2000ff1e0ff */
[----:B------:R-:W-:Y:S01]  /*6440*/  UIADD3 UR4, UR4, 0x78, URZ ;  /* 0x0000007804047890 */ /* 0x000fe2000fffe03f */
[----:B------:R-:W-:Y:S01]  /*6450*/  LOP3.LUT R0, R0, 0x1, RZ, 0x3c, !PT ;  /* 0x0000000100007812 */ /* 0x000fe200078e3cff */
[----:B------:R-:W-:Y:S01]  /*6460*/  IMAD.MOV.U32 R20, RZ, RZ, -0x1 ;  /* 0xffffffffff147424 */ /* 0x000fe200078e00ff */
[----:B------:R-:W-:Y:S01]  /*6470*/  IADD3.X R17, R17, UR38, RZ, P0, !PT ;  /* 0x0000002611117c10 */ /* 0x000fe200087fe4ff */
[----:B------:R-:W-:Y:S01]  /*6480*/  UPRMT UR4, UR36, 0x654, UR4 ;  /* 0x0000065424047896 */ /* 0x000fe20008000004 */
[----:B------:R-:W-:Y:S01]  /*6490*/  ISETP.GE.U32.AND P0, PT, R16, UR22, PT ;  /* 0x0000001610007c0c */ /* 0x000fe2000bf06070 */
[----:B------:R-:W-:Y:S01]  /*64a0*/  IMAD.MOV.U32 R12, RZ, RZ, -0x1 ;  /* 0xffffffffff0c7424 */ /* 0x000fe200078e00ff */
[----:B-1----:R-:W-:Y:S01]  /*64b0*/  PRMT R4, RZ, 0x7610, R4 ;  /* 0x00007610ff047816 */ /* 0x002fe20000000004 */
[----:B------:R-:W-:Y:S01]  /*64c0*/  IMAD.MOV.U32 R7, RZ, RZ, -0x1 ;  /* 0xffffffffff077424 */ /* 0x000fe200078e00ff */
[----:B------:R-:W-:-:S04]  /*64d0*/  ISETP.GE.U32.AND.EX P0, PT, R17, UR23, PT, P0 ;  /* 0x0000001711007c0c */ /* 0x000fc8000bf06100 */
[----:B------:R-:W-:Y:S09]  /*64e0*/  SYNCS.ARRIVE.TRANS64.RED.A1T0 RZ, [UR4], RZ ;  /* 0x000000ffffff79a7 */ /* 0x000ff20008100404 */
[----:B------:R-:W-:Y:S05]  /*64f0*/  @P0 BRA `(.L_x_138) ;  /* 0x0000000400580947 */ /* 0x000fea0003800000 */
[----:B------:R-:W1:Y:S01]  /*6500*/  S2R R15, SR_CTAID.X ;  /* 0x00000000000f7919 */ /* 0x000e620000002500 */
[----:B------:R-:W5:Y:S01]  /*6510*/  LDC.64 R12, c[0x0][0x8d0] ;  /* 0x00023400ff0c7b82 */ /* 0x000f620000000a00 */
[----:B------:R-:W-:Y:S01]  /*6520*/  ULDC UR4, c[0x0][0x150] ;  /* 0x0000540000047ab9 */ /* 0x000fe20000000800 */
[----:B------:R-:W-:Y:S01]  /*6530*/  MOV R7, R16 ;  /* 0x0000001000077202 */ /* 0x000fe20000000f00 */
[----:B------:R-:W2:Y:S01]  /*6540*/  S2R R19, SR_CTAID.Y ;  /* 0x0000000000137919 */ /* 0x000ea20000002600 */
[----:B------:R-:W-:-:S04]  /*6550*/  IMAD.MOV.U32 R21, RZ, RZ, R17 ;  /* 0x000000ffff157224 */ /* 0x000fc800078e0011 */
[----:B------:R-:W2:Y:S08]  /*6560*/  LDC R22, c[0x0][0x144] ;  /* 0x00005100ff167b82 */ /* 0x000eb00000000800 */
[----:B------:R-:W3:Y:S01]  /*6570*/  LDC R20, c[0x0][0x8d8] ;  /* 0x00023600ff147b82 */ /* 0x000ee20000000800 */
[----:B-----5:R-:W-:-:S04]  /*6580*/  ISETP.NE.U32.AND P0, PT, R12, RZ, PT ;  /* 0x000000ff0c00720c */ /* 0x020fc80003f05070 */
[----:B------:R-:W-:Y:S02]  /*6590*/  ISETP.NE.AND.EX P0, PT, R13, RZ, PT, P0 ;  /* 0x000000ff0d00720c */ /* 0x000fe40003f05300 */
[----:B-1----:R-:W-:Y:S02]  /*65a0*/  I2FP.F32.U32 R4, R15 ;  /* 0x0000000f00047245 */ /* 0x002fe40000201000 */
[----:B--2---:R-:W-:-:S03]  /*65b0*/  I2FP.F32.U32 R23, R19 ;  /* 0x0000001300177245 */ /* 0x004fc60000201000 */
[----:B------:R-:W-:-:S04]  /*65c0*/  FMUL R4, R4, UR4 ;  /* 0x0000000404047c20 */ /* 0x000fc80008400000 */
[----:B------:R1:W2:Y:S02]  /*65d0*/  F2I.U32.TRUNC.NTZ R14, R4 ;  /* 0x00000004000e7305 */ /* 0x0002a4000020f000 */
[----:B---3--:R-:W-:Y:S05]  /*65e0*/  @!P0 BRA `(.L_x_139) ;  /* 0x0000000000308947 */ /* 0x008fea0003800000 */
[----:B----4-:R-:W3:Y:S02]  /*65f0*/  LDC R5, c[0x0][0x8dc] ;  /* 0x00023700ff057b82 */ /* 0x010ee40000000800 */
[----:B---3--:R-:W-:-:S05]  /*6600*/  IADD3 R5, P0, R16, R5, RZ ;  /* 0x0000000510057210 */ /* 0x008fca0007f1e0ff */
[----:B------:R-:W-:-:S04]  /*6610*/  IMAD.X R21, RZ, RZ, R17, P0 ;  /* 0x000000ffff157224 */ /* 0x000fc800000e0611 */
[----:B------:R-:W-:-:S04]  /*6620*/  IMAD.WIDE.U32 R6, R21, R12, RZ ;  /* 0x0000000c15067225 */ /* 0x000fc800078e00ff */
[----:B------:R-:W-:-:S04]  /*6630*/  IMAD.WIDE.U32 R6, P0, R5, R13, R6 ;  /* 0x0000000d05067225 */ /* 0x000fc80007800006 */
[----:B-1----:R-:W-:-:S04]  /*6640*/  IMAD.WIDE.U32 R4, R5, R12, RZ ;  /* 0x0000000c05047225 */ /* 0x002fc800078e00ff */
[----:B------:R-:W-:Y:S01]  /*6650*/  IMAD.MOV.U32 R4, RZ, RZ, R7 ;  /* 0x000000ffff047224 */ /* 0x000fe200078e0007 */
[----:B------:R-:W-:Y:S01]  /*6660*/  IADD3 RZ, P1, R5, R6, RZ ;  /* 0x0000000605ff7210 */ /* 0x000fe20007f3e0ff */
[----:B------:R-:W-:-:S04]  /*6670*/  IMAD.X R5, RZ, RZ, RZ, P0 ;  /* 0x000000ffff057224 */ /* 0x000fc800000e06ff */
[----:B------:R-:W-:-:S04]  /*6680*/  IMAD.WIDE.U32.X R4, R21, R13, R4, P1 ;  /* 0x0000000d15047225 */ /* 0x000fc800008e0404 */
[----:B------:R-:W-:Y:S02]  /*6690*/  IMAD.MOV.U32 R7, RZ, RZ, R4 ;  /* 0x000000ffff077224 */ /* 0x000fe400078e0004 */
[----:B------:R-:W-:-:S07]  /*66a0*/  IMAD.MOV.U32 R21, RZ, RZ, R5 ;  /* 0x000000ffff157224 */ /* 0x000fce00078e0005 */
.L_x_139:
[----:B------:R-:W-:Y:S01]  /*66b0*/  ULDC UR4, c[0x0][0x154] ;  /* 0x0000550000047ab9 */ /* 0x000fe20000000800 */
[----:B------:R-:W3:Y:S01]  /*66c0*/  LDC R12, c[0x0][0x148] ;  /* 0x00005200ff0c7b82 */ /* 0x000ee20000000800 */
[----:B------:R-:W-:Y:S01]  /*66d0*/  FMUL R23, R23, UR4 ;  /* 0x0000000417177c20 */ /* 0x000fe20008400000 */
[----:B------:R-:W-:Y:S01]  /*66e0*/  ISETP.NE.AND P2, PT, R2, 0x1, PT ;  /* 0x000000010200780c */ /* 0x000fe20003f45270 */
[----:B--2---:R-:W-:Y:S01]  /*66f0*/  IMAD.MOV R6, RZ, RZ, -R14 ;  /* 0x000000ffff067224 */ /* 0x004fe200078e0a0e */
[-CC-:B------:R-:W-:Y:S02]  /*6700*/  SHF.R.U64 R14, R7, R20.reuse, R21.reuse ;  /* 0x00000014070e7219 */ /* 0x180fe40000001215 */
[----:B------:R-:W-:Y:S01]  /*6710*/  SHF.R.U32.HI R20, RZ, R20, R21 ;  /* 0x00000014ff147219 */ /* 0x000fe20000011615 */
[----:B------:R-:W2:Y:S01]  /*6720*/  F2I.U32.TRUNC.NTZ R23, R23 ;  /* 0x0000001700177305 */ /* 0x000ea2000020f000 */
[----:B-1--4-:R-:W1:Y:S01]  /*6730*/  LDC.64 R4, c[0x0][0x8c8] ;  /* 0x00023200ff047b82 */ /* 0x012e620000000a00 */
[----:B------:R-:W-:Y:S01]  /*6740*/  IADD3 R21, P0, RZ, -R14, RZ ;  /* 0x8000000eff157210 */ /* 0x000fe20007f1e0ff */
[----:B------:R-:W-:-:S04]  /*6750*/  IMAD R15, R22, R6, R15 ;  /* 0x00000006160f7224 */ /* 0x000fc800078e020f */
[----:B------:R-:W-:Y:S02]  /*6760*/  IMAD.X R7, RZ, RZ, ~R20, P0 ;  /* 0x000000ffff077224 */ /* 0x000fe400000e0e14 */
[----:B------:R-:W4:Y:S01]  /*6770*/  LDC R24, c[0x0][0x8c0] ;  /* 0x00023000ff187b82 */ /* 0x000f220000000800 */
[----:B--2---:R-:W-:-:S07]  /*6780*/  IADD3 R13, -R23, RZ, RZ ;  /* 0x000000ff170d7210 */ /* 0x004fce0007ffe1ff */
[----:B------:R-:W2:Y:S01]  /*6790*/  LDC R27, c[0x0][0x900] ;  /* 0x00024000ff1b7b82 */ /* 0x000ea20000000800 */
[----:B---3--:R-:W-:-:S07]  /*67a0*/  @P2 IMAD R15, R12, R13, R19 ;  /* 0x0000000d0c0f2224 */ /* 0x008fce00078e0213 */
[----:B------:R-:W3:Y:S01]  /*67b0*/  LDC.64 R12, c[0x0][0x8e8] ;  /* 0x00023a00ff0c7b82 */ /* 0x000ee20000000a00 */
[----:B-1----:R-:W-:-:S04]  /*67c0*/  IMAD R6, R7, R4, RZ ;  /* 0x0000000407067224 */ /* 0x002fc800078e02ff */
[C---:B------:R-:W-:Y:S02]  /*67d0*/  IMAD R7, R21.reuse, R5, R6 ;  /* 0x0000000515077224 */ /* 0x040fe400078e0206 */
[----:B------:R-:W-:Y:S01]  /*67e0*/  IMAD.WIDE.U32 R4, R21, R4, R16 ;  /* 0x0000000415047225 */ /* 0x000fe200078e0010 */
[----:B------:R-:W1:Y:S03]  /*67f0*/  LDC R6, c[0x0][0x8b0] ;  /* 0x00022c00ff067b82 */ /* 0x000e660000000800 */
[----:B------:R-:W-:-:S05]  /*6800*/  IMAD.IADD R5, R5, 0x1, R7 ;  /* 0x0000000105057824 */ /* 0x000fca00078e0207 */
[----:B------:R-:W2:Y:S01]  /*6810*/  LDC R25, c[0x0][0x8f0] ;  /* 0x00023c00ff197b82 */ /* 0x000ea20000000800 */
[-CC-:B----4-:R-:W-:Y:S02]  /*6820*/  SHF.R.U64 R22, R4, R24.reuse, R5.reuse ;  /* 0x0000001804167219 */ /* 0x190fe40000001205 */
[----:B------:R-:W-:-:S05]  /*6830*/  SHF.R.U32.HI R5, RZ, R24, R5 ;  /* 0x00000018ff057219 */ /* 0x000fca0000011605 */
[----:B------:R-:W4:Y:S01]  /*6840*/  LDC R21, c[0x0][0x8e0] ;  /* 0x00023800ff157b82 */ /* 0x000f220000000800 */
[----:B---3--:R-:W-:-:S04]  /*6850*/  ISETP.NE.U32.AND P0, PT, R12, RZ, PT ;  /* 0x000000ff0c00720c */ /* 0x008fc80003f05070 */
[----:B------:R-:W-:-:S03]  /*6860*/  ISETP.NE.AND.EX P0, PT, R13, RZ, PT, P0 ;  /* 0x000000ff0d00720c */ /* 0x000fc60003f05300 */
[----:B------:R-:W3:Y:S01]  /*6870*/  LDC R20, c[0x0][0x8b8] ;  /* 0x00022e00ff147b82 */ /* 0x000ee20000000800 */
[-CC-:B-1----:R-:W-:Y:S02]  /*6880*/  SHF.R.U64 R23, R22, R6.reuse, R5.reuse ;  /* 0x0000000616177219 */ /* 0x182fe40000001205 */
[----:B------:R-:W-:-:S04]  /*6890*/  SHF.R.U32.HI R4, RZ, R6, R5 ;  /* 0x00000006ff047219 */ /* 0x000fc80000011605 */
[-CC-:B--2---:R-:W-:Y:S01]  /*68a0*/  SHF.R.U64 R24, R23, R27.reuse, R4.reuse ;  /* 0x0000001b17187219 */ /* 0x184fe20000001204 */
[----:B------:R-:W1:Y:S01]  /*68b0*/  LDC R19, c[0x0][0x8a8] ;  /* 0x00022a00ff137b82 */ /* 0x000e620000000800 */
[----:B------:R-:W-:-:S03]  /*68c0*/  SHF.R.U32.HI R27, RZ, R27, R4 ;  /* 0x0000001bff1b7219 */ /* 0x000fc60000011604 */
[----:B------:R-:W-:Y:S02]  /*68d0*/  IMAD.MOV.U32 R4, RZ, RZ, R24 ;  /* 0x000000ffff047224 */ /* 0x000fe400078e0018 */
[----:B------:R-:W-:Y:S01]  /*68e0*/  IMAD.MOV.U32 R5, RZ, RZ, R27 ;  /* 0x000000ffff057224 */ /* 0x000fe200078e001b */
[----:B------:R-:W-:Y:S06]  /*68f0*/  @!P0 BRA `(.L_x_140) ;  /* 0x0000000000288947 */ /* 0x000fec0003800000 */
[----:B------:R-:W2:Y:S02]  /*6900*/  LDC R5, c[0x0][0x8f4] ;  /* 0x00023d00ff057b82 */ /* 0x000ea40000000800 */
[----:B--2---:R-:W-:-:S05]  /*6910*/  IADD3 R5, P0, R24, R5, RZ ;  /* 0x0000000518057210 */ /* 0x004fca0007f1e0ff */
[----:B------:R-:W-:-:S04]  /*6920*/  IMAD.X R27, RZ, RZ, R27, P0 ;  /* 0x000000ffff1b7224 */ /* 0x000fc800000e061b */
[----:B------:R-:W-:-:S04]  /*6930*/  IMAD.WIDE.U32 R6, R27, R12, RZ ;  /* 0x0000000c1b067225 */ /* 0x000fc800078e00ff */
[----:B------:R-:W-:-:S04]  /*6940*/  IMAD.WIDE.U32 R6, P0, R5, R13, R6 ;  /* 0x0000000d05067225 */ /* 0x000fc80007800006 */
[----:B------:R-:W-:-:S04]  /*6950*/  IMAD.WIDE.U32 R4, R5, R12, RZ ;  /* 0x0000000c05047225 */ /* 0x000fc800078e00ff */
[----:B------:R-:W-:Y:S01]  /*6960*/  IMAD.MOV.U32 R4, RZ, RZ, R7 ;  /* 0x000000ffff047224 */ /* 0x000fe200078e0007 */
[----:B------:R-:W-:Y:S01]  /*6970*/  IADD3 RZ, P1, R5, R6, RZ ;  /* 0x0000000605ff7210 */ /* 0x000fe20007f3e0ff */
[----:B------:R-:W-:-:S04]  /*6980*/  IMAD.X R5, RZ, RZ, RZ, P0 ;  /* 0x000000ffff057224 */ /* 0x000fc800000e06ff */
[----:B------:R-:W-:-:S08]  /*6990*/  IMAD.WIDE.U32.X R4, R27, R13, R4, P1 ;  /* 0x0000000d1b047225 */ /* 0x000fd000008e0404 */
.L_x_140:
[----:B------:R-:W-:Y:S02]  /*69a0*/  SHF.R.U64 R4, R4, R25, R5 ;  /* 0x0000001904047219 */ /* 0x000fe40000001205 */
[----:B------:R-:W-:Y:S02]  /*69b0*/  LOP3.LUT R23, R23, R8, RZ, 0xc0, !PT ;  /* 0x0000000817177212 */ /* 0x000fe400078ec0ff */
[----:B------:R-:W-:Y:S01]  /*69c0*/  LOP3.LUT R22, R22, R3, RZ, 0xc0, !PT ;  /* 0x0000000316167212 */ /* 0x000fe200078ec0ff */
[----:B------:R-:W-:Y:S01]  /*69d0*/  IMAD.MOV R5, RZ, RZ, -R4 ;  /* 0x000000ffff057224 */ /* 0x000fe200078e0a04 */
[----:B------:R-:W-:Y:S01]  /*69e0*/  MOV R7, R14 ;  /* 0x0000000e00077202 */ /* 0x000fe20000000f00 */
[----:B------:R-:W-:Y:S02]  /*69f0*/  IMAD R23, R4, UR13, R23 ;  /* 0x0000000d04177c24 */ /* 0x000fe4000f8e0217 */
[----:B----4-:R-:W-:Y:S02]  /*6a00*/  IMAD R24, R5, R21, R24 ;  /* 0x0000001505187224 */ /* 0x010fe400078e0218 */
[----:B---3--:R-:W-:-:S02]  /*6a10*/  IMAD R20, R23, R20, R15 ;  /* 0x0000001417147224 */ /* 0x008fc400078e020f */
[----:B-1----:R-:W-:Y:S02]  /*6a20*/  IMAD R19, R24, R19, R22 ;  /* 0x0000001318137224 */ /* 0x002fe400078e0216 */
[----:B------:R-:W-:-:S03]  /*6a30*/  IMAD.MOV.U32 R4, RZ, RZ, 0x1 ;  /* 0x00000001ff047424 */ /* 0x000fc600078e00ff */
[----:B------:R-:W-:Y:S02]  /*6a40*/  SEL R12, R19, R20, !P2 ;  /* 0x00000014130c7207 */ /* 0x000fe40005000000 */
[----:B------:R-:W-:-:S07]  /*6a50*/  SEL R20, R20, R19, !P2 ;  /* 0x0000001314147207 */ /* 0x000fce0005000000 */
.L_x_138:
[----:B------:R-:W-:-:S13]  /*6a60*/  LOP3.LUT P0, RZ, R4, 0xff, RZ, 0xc0, !PT ;  /* 0x000000ff04ff7812 */ /* 0x000fda000780c0ff */
[----:B------:R-:W-:Y:S05]  /*6a70*/  @P0 BRA `(.L_x_141) ;  /* 0xfffffff000580947 */ /* 0x000fea000383ffff */
.L_x_109:
[----:B------:R-:W-:-:S13]  /*6a80*/  ELECT P0, URZ, PT ;  /* 0x00000000003f782f */ /* 0x000fda0003800000 */
[----:B------:R-:W-:Y:S05]  /*6a90*/  @!P0 BRA `(.L_x_13) ;  /* 0x0000001000908947 */ /* 0x000fea0003800000 */
[----:B------:R-:W-:-:S04]  /*6aa0*/  LOP3.LUT R18, R18, 0x2, RZ, 0xfc, !PT ;  /* 0x0000000212127812 */ /* 0x000fc800078efcff */
[----:B------:R-:W-:-:S13]  /*6ab0*/  ISETP.NE.AND P1, PT, R18, 0x3, PT ;  /* 0x000000031200780c */ /* 0x000fda0003f25270 */
[----:B------:R-:W-:Y:S05]  /*6ac0*/  @!P1 BRA `(.L_x_142) ;  /* 0x0000000000049947 */ /* 0x000fea0003800000 */
[----:B------:R-:W-:Y:S01]  /*6ad0*/  BPT.TRAP 0x1 ;  /* 0x000000040000795c */ /* 0x000fe20000300000 */
.L_x_142:
[----:B---3--:R-:W-:Y:S01]  /*6ae0*/  IMAD.U32 R4, RZ, RZ, UR36 ;  /* 0x00000024ff047e24 */ /* 0x008fe2000f8e00ff */
[----:B------:R-:W-:Y:S02]  /*6af0*/  MOV R3, 0x400 ;  /* 0x0000040000037802 */ /* 0x000fe40000000f00 */
[----:B------:R-:W-:Y:S02]  /*6b00*/  SHF.L.U32 R2, R0, 0x1f, RZ ;  /* 0x0000001f00027819 */ /* 0x000fe400000006ff */
[----:B------:R-:W-:-:S04]  /*6b10*/  LEA R3, R4, R3, 0x18 ;  /* 0x0000000304037211 */ /* 0x000fc800078ec0ff */
[----:B------:R-:W1:Y:S02]  /*6b20*/  SYNCS.PHASECHK.TRANS64.TRYWAIT P0, [R3+URZ+0x80], R2 ;  /* 0x00008002030075a7 */ /* 0x000e64000800017f */
[----:B-1----:R-:W-:Y:S05]  /*6b30*/  @!P0 BRA `(.L_x_143) ;  /* 0x0000001400688947 */ /* 0x002fea0003800000 */
.L_x_178:
[----:B------:R-:W-:Y:S05]  /*6b40*/  @!P1 BRA `(.L_x_144) ;  /* 0x0000000000049947 */ /* 0x000fea0003800000 */
[----:B------:R-:W-:Y:S01]  /*6b50*/  BPT.TRAP 0x1 ;  /* 0x000000040000795c */ /* 0x000fe20000300000 */
.L_x_144:
[----:B------:R-:W3:Y:S02]  /*6b60*/  SYNCS.PHASECHK.TRANS64.TRYWAIT P0, [R3+URZ+0x88], R2 ;  /* 0x00008802030075a7 */ /* 0x000ee4000800017f */
[----:B---3--:R-:W-:Y:S05]  /*6b70*/  @!P0 BRA `(.L_x_145) ;  /* 0x00000014006c8947 */ /* 0x008fea0003800000 */
.L_x_179:
[----:B------:R-:W-:Y:S05]  /*6b80*/  @!P1 BRA `(.L_x_146) ;  /* 0x0000000000049947 */ /* 0x000fea0003800000 */
[----:B------:R-:W-:Y:S01]  /*6b90*/  BPT.TRAP 0x1 ;  /* 0x000000040000795c */ /* 0x000fe20000300000 */
.L_x_146:
[----:B------:R-:W1:Y:S02]  /*6ba0*/  SYNCS.PHASECHK.TRANS64.TRYWAIT P0, [R3+URZ+0x90], R2 ;  /* 0x00009002030075a7 */ /* 0x000e64000800017f */
[----:B-1----:R-:W-:Y:S05]  /*6bb0*/  @!P0 BRA `(.L_x_147) ;  /* 0x0000001400708947 */ /* 0x002fea0003800000 */
.L_x_180:
[----:B------:R-:W-:Y:S05]  /*6bc0*/  @!P1 BRA `(.L_x_148) ;  /* 0x0000000000049947 */ /* 0x000fea0003800000 */
[----:B------:R-:W-:Y:S01]  /*6bd0*/  BPT.TRAP 0x1 ;  /* 0x000000040000795c */ /* 0x000fe20000300000 */
.L_x_148:
[----:B------:R-:W-:-:S07]  /*6be0*/  SHF.L.U32 R0, R0, 0x1f, RZ ;  /* 0x0000001f00007819 */ /* 0x000fce00000006ff */
.L_x_149:
[----:B------:R1:W1:Y:S02]  /*6bf0*/  SYNCS.PHASECHK.TRANS64.TRYWAIT P0, [R3+URZ+0x98], R0 ;  /* 0x00009800030075a7 */ /* 0x000264000800017f */
[----:B-1----:R-:W-:Y:S05]  /*6c00*/  @!P0 NANOSLEEP.SYNCS 0x989680 ;  /* 0x009896800000895d */ /* 0x002fea0003900000 */
[----:B------:R-:W1:Y:S02]  /*6c10*/  @!P0 SYNCS.PHASECHK.TRANS64 P0, [R3+URZ+0x98], R0 ;  /* 0x00009800030085a7 */ /* 0x000e64000800007f */
[----:B-1----:R-:W-:Y:S05]  /*6c20*/  @P0 BRA `(.L_x_13) ;  /* 0x00000010002c0947 */ /* 0x002fea0003800000 */
[----:B------:R-:W-:Y:S05]  /*6c30*/  BRA `(.L_x_149) ;  /* 0xfffffffc00ec7947 */ /* 0x000fea000383ffff */
.L_x_104:
[----:B------:R-:W-:Y:S01]  /*6c40*/  LOP3.LUT P0, RZ, R13, 0xff, RZ, 0xc0, !PT ;  /* 0x000000ff0dff7812 */ /* 0x000fe2000780c0ff */
[----:B------:R-:W-:Y:S02]  /*6c50*/  IMAD.MOV.U32 R3, RZ, RZ, 0x1 ;  /* 0x00000001ff037424 */ /* 0x000fe400078e00ff */
[----:B------:R-:W-:-:S10]  /*6c60*/  IMAD.MOV.U32 R13, RZ, RZ, RZ ;  /* 0x000000ffff0d7224 */ /* 0x000fd400078e00ff */
[----:B------:R-:W-:Y:S05]  /*6c70*/  @!P0 BRA `(.L_x_150) ;  /* 0x0000000c001c8947 */ /* 0x000fea0003800000 */
[----:B------:R-:W2:Y:S01]  /*6c80*/  LDC R3, c[0x0][0x28c] ;  /* 0x0000a300ff037b82 */ /* 0x000ea20000000800 */
[----:B------:R-:W-:Y:S01]  /*6c90*/  ULDC UR7, c[0x0][0x900] ;  /* 0x0002400000077ab9 */ /* 0x000fe20000000800 */
[----:B------:R-:W-:Y:S01]  /*6ca0*/  UMOV UR8, 0xffffffff ;  /* 0xffffffff00087882 */ /* 0x000fe20000000000 */
[----:B------:R-:W-:Y:S01]  /*6cb0*/  BSSY B0, `(.L_x_150) ;  /* 0x00000c3000007945 */ /* 0x000fe20003800000 */
[----:B-1----:R-:W-:Y:S01]  /*6cc0*/  USHF.L.U32 UR4, UR36, 0x6, URZ ;  /* 0x0000000624047899 */ /* 0x002fe2000800063f */
[----:B------:R-:W-:Y:S01]  /*6cd0*/  IMAD.MOV.U32 R11, RZ, RZ, 0x1 ;  /* 0x00000001ff0b7424 */ /* 0x000fe200078e00ff */
[----:B------:R-:W-:Y:S01]  /*6ce0*/  USHF.L.U32 UR5, UR36, 0xc, URZ ;  /* 0x0000000c24057899 */ /* 0x000fe2000800063f */
[----:B------:R-:W-:Y:S01]  /*6cf0*/  LOP3.LUT R10, R19, 0x2, RZ, 0xfc, !PT ;  /* 0x00000002130a7812 */ /* 0x000fe200078efcff */
[----:B------:R-:W-:Y:S01]  /*6d00*/  USHF.L.U32 UR8, UR8, UR7, URZ ;  /* 0x0000000708087299 */ /* 0x000fe2000800063f */
[----:B------:R-:W-:Y:S01]  /*6d10*/  IMAD.MOV.U32 R13, RZ, RZ, RZ ;  /* 0x000000ffff0d7224 */ /* 0x000fe200078e00ff */
[----:B------:R-:W-:Y:S01]  /*6d20*/  ULDC UR6, c[0x0][0x8a8] ;  /* 0x00022a0000067ab9 */ /* 0x000fe20000000800 */
[----:B------:R-:W-:-:S02]  /*6d30*/  ULOP3.LUT UR4, UR4, 0x40, URZ, 0xc0, !UPT ;  /* 0x0000004004047892 */ /* 0x000fc4000f8ec03f */
[----:B------:R-:W-:Y:S02]  /*6d40*/  ULOP3.LUT UR5, UR5, 0x1000, URZ, 0xc0, !UPT ;  /* 0x0000100005057892 */ /* 0x000fe4000f8ec03f */
[----:B------:R-:W-:Y:S02]  /*6d50*/  UIADD3 UR17, UR6, -0x1, URZ ;  /* 0xffffffff06117890 */ /* 0x000fe4000fffe03f */
[----:B------:R-:W-:Y:S02]  /*6d60*/  USHF.L.U32 UR19, UR37, UR7, URZ ;  /* 0x0000000725137299 */ /* 0x000fe4000800063f */
[----:B------:R-:W-:Y:S01]  /*6d70*/  ULOP3.LUT UR18, URZ, UR8, URZ, 0x33, !UPT ;  /* 0x000000083f127292 */ /* 0x000fe2000f8e333f */
[----:B------:R-:W-:Y:S01]  /*6d80*/  ULDC.64 UR22, c[0x0][0x198] ;  /* 0x0000660000167ab9 */ /* 0x000fe20000000a00 */
[----:B--2---:R-:W-:-:S05]  /*6d90*/  VIADD R3, R3, 0x3f ;  /* 0x0000003f03037836 */ /* 0x004fca0000000000 */
[----:B------:R-:W-:-:S04]  /*6da0*/  SHF.R.S32.HI R4, RZ, 0x1f, R3 ;  /* 0x0000001fff047819 */ /* 0x000fc80000011403 */
[----:B------:R-:W-:Y:S01]  /*6db0*/  LEA.HI R4, R4, R3, RZ, 0x6 ;  /* 0x0000000304047211 */ /* 0x000fe200078f30ff */
[----:B------:R-:W-:-:S03]  /*6dc0*/  IMAD.MOV.U32 R3, RZ, RZ, 0x1 ;  /* 0x00000001ff037424 */ /* 0x000fc600078e00ff */
[----:B------:R-:W-:-:S05]  /*6dd0*/  SHF.R.S32.HI R8, RZ, 0x6, R4 ;  /* 0x00000006ff087819 */ /* 0x000fca0000011404 */
[----:B------:R-:W-:-:S07]  /*6de0*/  VIADD R9, R8, 0x1 ;  /* 0x0000000108097836 */ /* 0x000fce0000000000 */
.L_x_161:
[----:B------:R-:W-:-:S03]  /*6df0*/  UMOV UR6, 0xffffffff ;  /* 0xffffffff00067882 */ /* 0x000fc60000000000 */
[----:B------:R-:W-:Y:S05]  /*6e00*/  BRA.DIV UR6, `(.L_x_151) ;  /* 0x0000001206f07947 */ /* 0x000fea000b800000 */
[----:B------:R-:W-:-:S13]  /*6e10*/  ELECT P6, URZ, PT ;  /* 0x00000000003f782f */ /* 0x000fda00038c0000 */
.L_x_183:
[----:B------:R-:W1:Y:S01]  /*6e20*/  LDC R4, c[0x0][0x28c] ;  /* 0x0000a300ff047b82 */ /* 0x000e620000000800 */
[----:B------:R-:W-:Y:S01]  /*6e30*/  BSSY B1, `(.L_x_152) ;  /* 0x0000038000017945 */ /* 0x000fe20003800000 */
[----:B-1----:R-:W-:-:S13]  /*6e40*/  ISETP.LT.OR P6, PT, R4, 0x1, !P6 ;  /* 0x000000010400780c */ /* 0x002fda00077c1670 */
[----:B------:R-:W-:Y:S05]  /*6e50*/  @P6 BRA `(.L_x_153) ;  /* 0x0000000000d46947 */ /* 0x000fea0003800000 */
[----:B------:R-:W-:Y:S01]  /*6e60*/  LEA R15, R12, UR4, 0x7 ;  /* 0x000000040c0f7c11 */ /* 0x000fe2000f8e38ff */
[----:B------:R-:W-:Y:S01]  /*6e70*/  IMAD.MOV.U32 R18, RZ, RZ, RZ ;  /* 0x000000ffff127224 */ /* 0x000fe200078e00ff */
[----:B------:R-:W-:Y:S01]  /*6e80*/  SHF.L.U32 R20, R20, 0x7, RZ ;  /* 0x0000000714147819 */ /* 0x000fe200000006ff */
[----:B------:R-:W-:Y:S02]  /*6e90*/  IMAD.MOV.U32 R4, RZ, RZ, R9 ;  /* 0x000000ffff047224 */ /* 0x000fe400078e0009 */
[----:B------:R-:W-:Y:S02]  /*6ea0*/  IMAD.MOV.U32 R5, RZ, RZ, R3 ;  /* 0x000000ffff057224 */ /* 0x000fe400078e0003 */
[----:B------:R-:W-:-:S07]  /*6eb0*/  IMAD.MOV.U32 R6, RZ, RZ, R13 ;  /* 0x000000ffff067224 */ /* 0x000fce00078e000d */
.L_x_156:
[----:B------:R-:W1:Y:S01]  /*6ec0*/  S2R R21, SR_CgaCtaId ;  /* 0x0000000000157919 */ /* 0x000e620000008800 */
[----:B------:R-:W-:Y:S02]  /*6ed0*/  MOV R12, 0x400 ;  /* 0x00000400000c7802 */ /* 0x000fe40000000f00 */
[----:B------:R-:W-:-:S13]  /*6ee0*/  LOP3.LUT P1, RZ, R0, 0x7f, RZ, 0xc0, !PT ;  /* 0x0000007f00ff7812 */ /* 0x000fda000782c0ff */
[----:B------:R-:W2:Y:S01]  /*6ef0*/  @!P1 LDC R14, c[0x0][0x500] ;  /* 0x00014000ff0e9b82 */ /* 0x000ea20000000800 */
[----:B-1----:R-:W-:Y:S02]  /*6f00*/  LEA R23, R21, R12, 0x18 ;  /* 0x0000000c15177211 */ /* 0x002fe400078ec0ff */
[----:B------:R-:W-:-:S03]  /*6f10*/  SHF.L.U32 R12, R5, 0x1f, RZ ;  /* 0x0000001f050c7819 */ /* 0x000fc600000006ff */
[----:B------:R-:W-:-:S04]  /*6f20*/  IMAD R21, R6, 0x8, R23 ;  /* 0x0000000806157824 */ /* 0x000fc800078e0217 */
[----:B------:R-:W1:Y:S02]  /*6f30*/  SYNCS.PHASECHK.TRANS64.TRYWAIT P0, [R21+URZ+0x30], R12 ;  /* 0x0000300c150075a7 */ /* 0x000e64000800017f */
[----:B-12---:R-:W-:Y:S05]  /*6f40*/  @!P0 BRA `(.L_x_154) ;  /* 0x0000001000c08947 */ /* 0x006fea0003800000 */
.L_x_184:
[----:B-1----:R-:W-:Y:S01]  /*6f50*/  PRMT R12, R10, 0x9910, RZ ;  /* 0x000099100a0c7816 */ /* 0x002fe200000000ff */
[----:B------:R1:W-:Y:S03]  /*6f60*/  @!P1 SYNCS.ARRIVE.TRANS64 RZ, [R21+URZ], R14 ;  /* 0x0000000e15ff99a7 */ /* 0x0003e6000800003f */
[----:B------:R-:W-:-:S13]  /*6f70*/  ISETP.NE.AND P0, PT, R12, 0x2, PT ;  /* 0x000000020c00780c */ /* 0x000fda0003f05270 */
[----:B-1----:R-:W-:Y:S05]  /*6f80*/  @P0 BRA `(.L_x_155) ;  /* 0x0000000000040947 */ /* 0x002fea0003800000 */
[----:B------:R-:W-:Y:S01]  /*6f90*/  BPT.TRAP 0x1 ;  /* 0x000000040000795c */ /* 0x000fe20000300000 */
.L_x_155:
[C---:B------:R-:W-:Y:S01]  /*6fa0*/  LEA R12, R6.reuse, UR5, 0xd ;  /* 0x00000005060c7c11 */ /* 0x040fe2000f8e68ff */
[--C-:B------:R-:W-:Y:S01]  /*6fb0*/  IMAD R14, R6, 0x4000, R23.reuse ;  /* 0x00004000060e7824 */ /* 0x100fe200078e0217 */
[----:B------:R-:W-:Y:S01]  /*6fc0*/  R2UR UR9, R21 ;  /* 0x00000000150972ca */ /* 0x000fe200000e0000 */
[----:B------:R-:W-:Y:S01]  /*6fd0*/  UIADD3 UR6, UP0, UR22, 0xf0, URZ ;  /* 0x000000f016067890 */ /* 0x000fe2000ff1e03f */
[----:B------:R-:W-:Y:S01]  /*6fe0*/  R2UR UR11, R20 ;  /* 0x00000000140b72ca */ /* 0x000fe200000e0000 */
[----:B------:R-:W-:Y:S01]  /*6ff0*/  IMAD R12, R12, 0x2, R23 ;  /* 0x000000020c0c7824 */ /* 0x000fe200078e0217 */
[----:B------:R-:W-:Y:S01]  /*7000*/  R2UR UR7, R14 ;  /* 0x000000000e0772ca */ /* 0x000fe200000e0000 */
[----:B------:R-:W-:Y:S01]  /*7010*/  UIADD3 UR24, UP1, UR22, 0x1f0, URZ ;  /* 0x000001f016187890 */ /* 0x000fe2000ff3e03f */
[----:B------:R-:W-:Y:S01]  /*7020*/  R2UR UR10, R18 ;  /* 0x00000000120a72ca */ /* 0x000fe200000e0000 */
[----:B------:R-:W-:Y:S01]  /*7030*/  VIADD R6, R6, 0x1 ;  /* 0x0000000106067836 */ /* 0x000fe20000000000 */
[----:B------:R-:W-:Y:S01]  /*7040*/  R2UR UR8, R12 ;  /* 0x000000000c0872ca */ /* 0x000fe200000e0000 */
[----:B------:R-:W-:Y:S01]  /*7050*/  UIADD3.X UR25, URZ, UR23, URZ, UP1, !UPT ;  /* 0x000000173f197290 */ /* 0x000fe20008ffe43f */
[----:B------:R-:W-:Y:S01]  /*7060*/  R2UR UR12, R7 ;  /* 0x00000000070c72ca */ /* 0x000fe200000e0000 */
[----:B------:R-:W-:Y:S01]  /*7070*/  UMOV UR14, 0x0 ;  /* 0x00000000000e7882 */ /* 0x000fe20000000000 */
[----:B------:R-:W-:Y:S01]  /*7080*/  IADD3 R4, R4, -0x1, RZ ;  /* 0xffffffff04047810 */ /* 0x000fe20007ffe0ff */
[----:B------:R-:W-:Y:S01]  /*7090*/  UMOV UR15, 0x10000000 ;  /* 0x10000000000f7882 */ /* 0x000fe20000000000 */
[----:B------:R-:W-:Y:S01]  /*70a0*/  R2UR UR20, R15 ;  /* 0x000000000f1472ca */ /* 0x000fe200000e0000 */
[----:B------:R-:W-:Y:S01]  /*70b0*/  UMOV UR21, 0x30000 ;  /* 0x0003000000157882 */ /* 0x000fe20000000000 */
[----:B------:R-:W-:Y:S01]  /*70c0*/  ISETP.GT.AND P1, PT, R4, 0x1, PT ;  /* 0x000000010400780c */ /* 0x000fe20003f24270 */
[----:B------:R-:W-:Y:S01]  /*70d0*/  UIADD3 UR13, UR7, 0x8400, URZ ;  /* 0x00008400070d7890 */ /* 0x000fe2000fffe03f */
[----:B------:R-:W-:Y:S01]  /*70e0*/  ISETP.NE.AND P0, PT, R6, 0x6, PT ;  /* 0x000000060600780c */ /* 0x000fe20003f05270 */
[----:B------:R-:W-:Y:S01]  /*70f0*/  UIADD3.X UR7, URZ, UR23, URZ, UP0, !UPT ;  /* 0x000000173f077290 */ /* 0x000fe200087fe43f */
[----:B------:R-:W-:Y:S01]  /*7100*/  VIADD R18, R18, 0x40 ;  /* 0x0000004012127836 */ /* 0x000fe20000000000 */
[----:B------:R-:W-:Y:S01]  /*7110*/  UIADD3 UR16, UR8, 0x20400, URZ ;  /* 0x0002040008107890 */ /* 0x000fe2000fffe03f */
[----:B------:R-:W-:-:S02]  /*7120*/  SEL R12, RZ, 0x1, P0 ;  /* 0x00000001ff0c7807 */ /* 0x000fc40000000000 */
[----:B------:R-:W-:Y:S01]  /*7130*/  UMOV UR8, UR13 ;  /* 0x0000000d00087c82 */ /* 0x000fe20008000000 */
[----:B------:R-:W-:Y:S02]  /*7140*/  SEL R6, R6, RZ, P0 ;  /* 0x000000ff06067207 */ /* 0x000fe40000000000 */
[----:B------:R-:W-:Y:S01]  /*7150*/  LOP3.LUT R5, R5, R12, RZ, 0x3c, !PT ;  /* 0x0000000c05057212 */ /* 0x000fe200078e3cff */
[----:B------:R1:W-:Y:S02]  /*7160*/  UTMALDG.3D [UR8], [UR6], desc[UR14] ;  /* 0x00000e08060075b4 */ /* 0x0003e40008011000 */
[----:B-1----:R-:W-:Y:S01]  /*7170*/  UMOV UR8, UR16 ;  /* 0x0000001000087c82 */ /* 0x002fe20008000000 */
[----:B------:R-:W-:Y:S02]  /*7180*/  UMOV UR11, UR20 ;  /* 0x00000014000b7c82 */ /* 0x000fe40008000000 */
[----:B------:R1:W-:Y:S02]  /*7190*/  UTMALDG.3D.MULTICAST [UR8], [UR24], UR21, desc[UR14] ;  /* 0x00000e08180073b4 */ /* 0x0003e40008011815 */
[----:B-1----:R-:W-:Y:S05]  /*71a0*/  @P1 BRA `(.L_x_156) ;  /* 0xfffffffc00441947 */ /* 0x002fea000383ffff */
.L_x_153:
[----:B------:R-:W-:Y:S05]  /*71b0*/  BSYNC B1 ;  /* 0x0000000000017941 */ /* 0x000fea0003800000 */
.L_x_152:
[----:B------:R-:W-:Y:S01]  /*71c0*/  LOP3.LUT P1, RZ, R11, 0xff, RZ, 0xc0, !PT ;  /* 0x000000ff0bff7812 */ /* 0x000fe2000782c0ff */
[C---:B------:R-:W-:Y:S01]  /*71d0*/  IMAD.IADD R13, R8.reuse, 0x1, R13 ;  /* 0x00000001080d7824 */ /* 0x040fe200078e020d */
[----:B------:R-:W-:Y:S01]  /*71e0*/  ULDC.64 UR6, c[0x0][0x8f8] ;  /* 0x00023e0000067ab9 */ /* 0x000fe20000000a00 */
[C---:B------:R-:W-:Y:S01]  /*71f0*/  ISETP.GE.U32.AND P2, PT, R8.reuse, 0x6, PT ;  /* 0x000000060800780c */ /* 0x040fe20003f46070 */
[----:B------:R-:W-:Y:S01]  /*7200*/  BSSY B1, `(.L_x_157) ;  /* 0x000006b000017945 */ /* 0x000fe20003800000 */
[----:B------:R-:W-:Y:S01]  /*7210*/  IMAD.MOV.U32 R20, RZ, RZ, -0x1 ;  /* 0xffffffffff147424 */ /* 0x000fe200078e00ff */
[----:B------:R-:W-:Y:S01]  /*7220*/  ISETP.GT.U32.AND P0, PT, R13, 0x5, PT ;  /* 0x000000050d00780c */ /* 0x000fe20003f04070 */
[----:B------:R-:W-:Y:S01]  /*7230*/  IMAD.MOV.U32 R12, RZ, RZ, -0x1 ;  /* 0xffffffffff0c7424 */ /* 0x000fe200078e00ff */
[----:B------:R-:W-:Y:S01]  /*7240*/  PRMT R11, RZ, 0x7610, R11 ;  /* 0x00007610ff0b7816 */ /* 0x000fe2000000000b */
[----:B------:R-:W-:Y:S01]  /*7250*/  IMAD.MOV.U32 R7, RZ, RZ, -0x1 ;  /* 0xffffffffff077424 */ /* 0x000fe200078e00ff */
[----:B------:R-:W-:-:S03]  /*7260*/  ISETP.LT.U32.AND P0, PT, R8, 0x6, P0 ;  /* 0x000000060800780c */ /* 0x000fc60000701070 */
[----:B------:R-:W1:Y:S01]  /*7270*/  @P1 S2R R5, SR_CgaCtaId ;  /* 0x0000000000051919 */ /* 0x000e620000008800 */
[----:B------:R-:W-:-:S04]  /*7280*/  @P1 MOV R4, 0x400 ;  /* 0x0000040000041802 */ /* 0x000fc80000000f00 */
[----:B-1----:R-:W-:Y:S01]  /*7290*/  @P1 LEA R6, R5, R4, 0x18 ;  /* 0x0000000405061211 */ /* 0x002fe200078ec0ff */
[----:B------:R-:W-:Y:S01]  /*72a0*/  IMAD.WIDE.U32 R4, R13, -0x55555555, RZ ;  /* 0xaaaaaaab0d047825 */ /* 0x000fe200078e00ff */
[----:B------:R-:W-:Y:S02]  /*72b0*/  SEL R4, RZ, 0x1, !P0 ;  /* 0x00000001ff047807 */ /* 0x000fe40004000000 */
[----:B------:R1:W-:Y:S01]  /*72c0*/  @P1 SYNCS.ARRIVE.TRANS64.A1T0 RZ, [R6+URZ+0xa8], RZ ;  /* 0x0000a8ff06ff19a7 */ /* 0x0003e2000810003f */
[----:B------:R-:W-:Y:S02]  /*72d0*/  IADD3 R16, P1, R16, UR52, RZ ;  /* 0x0000003410107c10 */ /* 0x000fe4000ff3e0ff */
[----:B------:R-:W-:Y:S02]  /*72e0*/  LOP3.LUT R3, R3, R4, RZ, 0x3c, !PT ;  /* 0x0000000403037212 */ /* 0x000fe400078e3cff */
[----:B------:R-:W-:Y:S02]  /*72f0*/  IADD3.X R17, R17, UR38, RZ, P1, !PT ;  /* 0x0000002611117c10 */ /* 0x000fe40008ffe4ff */
[----:B------:R-:W-:-:S02]  /*7300*/  ISETP.GE.U32.AND P0, PT, R16, UR6, PT ;  /* 0x0000000610007c0c */ /* 0x000fc4000bf06070 */
[----:B-1----:R-:W-:Y:S02]  /*7310*/  SHF.R.U32.HI R6, RZ, 0x2, R5 ;  /* 0x00000002ff067819 */ /* 0x002fe40000011605 */
[----:B------:R-:W-:Y:S02]  /*7320*/  ISETP.GE.U32.AND.EX P0, PT, R17, UR7, PT, P0 ;  /* 0x0000000711007c0c */ /* 0x000fe4000bf06100 */
[----:B------:R-:W-:Y:S01]  /*7330*/  @P2 LOP3.LUT R3, R3, 0x1, R6, 0x78, !PT ;  /* 0x0000000103032812 */ /* 0x000fe200078e7806 */
[----:B------:R-:W-:Y:S01]  /*7340*/  IMAD R13, R6, -0x6, R13 ;  /* 0xfffffffa060d7824 */ /* 0x000fe200078e020d */
[----:B------:R-:W-:-:S09]  /*7350*/  PRMT R4, RZ, 0x7610, R4 ;  /* 0x00007610ff047816 */ /* 0x000fd20000000004 */
[----:B------:R-:W-:Y:S05]  /*7360*/  @P0 BRA `(.L_x_158) ;  /* 0x0000000400500947 */ /* 0x000fea0003800000 */
[----:B------:R-:W1:Y:S01]  /*7370*/  S2R R15, SR_CTAID.X ;  /* 0x00000000000f7919 */ /* 0x000e620000002500 */
[----:B------:R-:W-:Y:S01]  /*7380*/  ULDC.64 UR6, c[0x0][0x8d0] ;  /* 0x0002340000067ab9 */ /* 0x000fe20000000a00 */
[----:B------:R-:W2:Y:S01]  /*7390*/  LDC R18, c[0x0][0x144] ;  /* 0x00005100ff127b82 */ /* 0x000ea20000000800 */
[----:B------:R-:W-:Y:S01]  /*73a0*/  ISETP.NE.U32.AND P0, PT, RZ, UR6, PT ;  /* 0x00000006ff007c0c */ /* 0x000fe2000bf05070 */
[----:B------:R-:W3:Y:S01]  /*73b0*/  S2R R12, SR_CTAID.Y ;  /* 0x00000000000c7919 */ /* 0x000ee20000002600 */
[----:B------:R-:W-:Y:S01]  /*73c0*/  ULDC UR8, c[0x0][0x150] ;  /* 0x0000540000087ab9 */ /* 0x000fe20000000800 */
[----:B------:R-:W-:Y:S01]  /*73d0*/  ULDC UR9, c[0x0][0x8d8] ;  /* 0x0002360000097ab9 */ /* 0x000fe20000000800 */
[----:B------:R-:W-:Y:S01]  /*73e0*/  ISETP.NE.AND.EX P0, PT, RZ, UR7, PT, P0 ;  /* 0x00000007ff007c0c */ /* 0x000fe2000bf05300 */
[----:B------:R-:W-:Y:S01]  /*73f0*/  IMAD.MOV.U32 R4, RZ, RZ, R16 ;  /* 0x000000ffff047224 */ /* 0x000fe200078e0010 */
[----:B-1----:R-:W-:-:S05]  /*7400*/  I2FP.F32.U32 R5, R15 ;  /* 0x0000000f00057245 */ /* 0x002fca0000201000 */
[----:B------:R-:W-:Y:S01]  /*7410*/  FMUL R20, R5, UR8 ;  /* 0x0000000805147c20 */ /* 0x000fe20008400000 */
[----:B------:R-:W-:-:S05]  /*7420*/  IMAD.MOV.U32 R5, RZ, RZ, R17 ;  /* 0x000000ffff057224 */ /* 0x000fca00078e0011 */
[----:B---3--:R-:W-:Y:S05]  /*7430*/  @!P0 BRA `(.L_x_159) ;  /* 0x0000000000288947 */ /* 0x008fea0003800000 */
[----:B------:R-:W-:Y:S02]  /*7440*/  ULDC UR8, c[0x0][0x8dc] ;  /* 0x0002370000087ab9 */ /* 0x000fe40000000800 */
[----:B------:R-:W-:-:S05]  /*7450*/  IADD3 R5, P0, R16, UR8, RZ ;  /* 0x0000000810057c10 */ /* 0x000fca000ff1e0ff */
[----:B------:R-:W-:-:S04]  /*7460*/  IMAD.X R21, RZ, RZ, R17, P0 ;  /* 0x000000ffff157224 */ /* 0x000fc800000e0611 */
[----:B------:R-:W-:-:S04]  /*7470*/  IMAD.WIDE.U32 R6, R21, UR6, RZ ;  /* 0x0000000615067c25 */ /* 0x000fc8000f8e00ff */
[----:B------:R-:W-:-:S04]  /*7480*/  IMAD.WIDE.U32 R6, P0, R5, UR7, R6 ;  /* 0x0000000705067c25 */ /* 0x000fc8000f800006 */
[----:B------:R-:W-:-:S04]  /*7490*/  IMAD.WIDE.U32 R4, R5, UR6, RZ ;  /* 0x0000000605047c25 */ /* 0x000fc8000f8e00ff */
[----:B------:R-:W-:Y:S01]  /*74a0*/  IMAD.MOV.U32 R4, RZ, RZ, R7 ;  /* 0x000000ffff047224 */ /* 0x000fe200078e0007 */
[----:B------:R-:W-:Y:S02]  /*74b0*/  IADD3 RZ, P1, R5, R6, RZ ;  /* 0x0000000605ff7210 */ /* 0x000fe40007f3e0ff */
[----:B------:R-:W-:-:S03]  /*74c0*/  IADD3.X R5, RZ, RZ, RZ, P0, !PT ;  /* 0x000000ffff057210 */ /* 0x000fc600007fe4ff */
[----:B------:R-:W-:-:S08]  /*74d0*/  IMAD.WIDE.U32.X R4, R21, UR7, R4, P1 ;  /* 0x0000000715047c25 */ /* 0x000fd000088e0404 */
.L_x_159:
[--C-:B------:R-:W-:Y:S01]  /*74e0*/  SHF.R.U64 R14, R4, UR9, R5.reuse ;  /* 0x00000009040e7c19 */ /* 0x100fe20008001205 */
[----:B------:R-:W1:Y:S01]  /*74f0*/  F2I.U32.TRUNC.NTZ R20, R20 ;  /* 0x0000001400147305 */ /* 0x000e62000020f000 */
[----:B------:R-:W-:Y:S01]  /*7500*/  SHF.R.U32.HI R4, RZ, UR9, R5 ;  /* 0x00000009ff047c19 */ /* 0x000fe20008011605 */
[----:B------:R-:W-:Y:S01]  /*7510*/  ULDC.64 UR6, c[0x0][0x8c8] ;  /* 0x0002320000067ab9 */ /* 0x000fe20000000a00 */
[----:B------:R-:W-:Y:S01]  /*7520*/  IADD3 R7, P0, RZ, -R14, RZ ;  /* 0x8000000eff077210 */ /* 0x000fe20007f1e0ff */
[----:B------:R-:W-:Y:S01]  /*7530*/  ULDC.64 UR8, c[0x0][0x8e8] ;  /* 0x00023a0000087ab9 */ /* 0x000fe20000000a00 */
[----:B------:R-:W3:Y:S03]  /*7540*/  LDC R21, c[0x0][0x148] ;  /* 0x00005200ff157b82 */ /* 0x000ee60000000800 */
[----:B------:R-:W-:Y:S01]  /*7550*/  IMAD.X R4, RZ, RZ, ~R4, P0 ;  /* 0x000000ffff047224 */ /* 0x000fe200000e0e04 */
[----:B------:R-:W-:-:S03]  /*7560*/  ISETP.NE.U32.AND P0, PT, RZ, UR8, PT ;  /* 0x00000008ff007c0c */ /* 0x000fc6000bf05070 */
[----:B------:R-:W-:Y:S01]  /*7570*/  IMAD R6, R4, UR6, RZ ;  /* 0x0000000604067c24 */ /* 0x000fe2000f8e02ff */
[----:B------:R-:W-:Y:S01]  /*7580*/  ISETP.NE.AND.EX P0, PT, RZ, UR9, PT, P0 ;  /* 0x00000009ff007c0c */ /* 0x000fe2000bf05300 */
[----:B------:R-:W-:Y:S01]  /*7590*/  IMAD.WIDE.U32 R4, R7, UR6, R16 ;  /* 0x0000000607047c25 */ /* 0x000fe2000f8e0010 */
[----:B------:R-:W-:-:S03]  /*75a0*/  ULDC UR6, c[0x0][0x8c0] ;  /* 0x0002300000067ab9 */ /* 0x000fc60000000800 */
[----:B------:R-:W-:Y:S01]  /*75b0*/  IMAD R7, R7, UR7, R6 ;  /* 0x0000000707077c24 */ /* 0x000fe2000f8e0206 */
[----:B------:R-:W-:Y:S01]  /*75c0*/  ULDC UR7, c[0x0][0x154] ;  /* 0x0000550000077ab9 */ /* 0x000fe20000000800 */
[----:B-1----:R-:W-:Y:S02]  /*75d0*/  IMAD.MOV R6, RZ, RZ, -R20 ;  /* 0x000000ffff067224 */ /* 0x002fe400078e0a14 */
[----:B------:R-:W-:Y:S02]  /*75e0*/  IMAD.IADD R5, R5, 0x1, R7 ;  /* 0x0000000105057824 */ /* 0x000fe400078e0207 */
[----:B--2---:R-:W-:Y:S01]  /*75f0*/  IMAD R15, R18, R6, R15 ;  /* 0x00000006120f7224 */ /* 0x004fe200078e020f */
[----:B------:R-:W-:Y:S02]  /*7600*/  I2FP.F32.U32 R6, R12 ;  /* 0x0000000c00067245 */ /* 0x000fe40000201000 */
[--C-:B------:R-:W-:Y:S02]  /*7610*/  SHF.R.U64 R18, R4, UR6, R5.reuse ;  /* 0x0000000604127c19 */ /* 0x100fe40008001205 */
[----:B------:R-:W-:Y:S01]  /*7620*/  SHF.R.U32.HI R5, RZ, UR6, R5 ;  /* 0x00000006ff057c19 */ /* 0x000fe20008011605 */
[----:B------:R-:W-:Y:S01]  /*7630*/  FMUL R6, R6, UR7 ;  /* 0x0000000706067c20 */ /* 0x000fe20008400000 */
[----:B------:R-:W-:-:S02]  /*7640*/  ULDC UR6, c[0x0][0x8b0] ;  /* 0x00022c0000067ab9 */ /* 0x000fc40000000800 */
[--C-:B------:R-:W-:Y:S01]  /*7650*/  SHF.R.U64 R22, R18, UR6, R5.reuse ;  /* 0x0000000612167c19 */ /* 0x100fe20008001205 */
[----:B------:R1:W2:Y:S01]  /*7660*/  F2I.U32.TRUNC.NTZ R24, R6 ;  /* 0x0000000600187305 */ /* 0x0002a2000020f000 */
[----:B------:R-:W-:Y:S01]  /*7670*/  SHF.R.U32.HI R5, RZ, UR6, R5 ;  /* 0x00000006ff057c19 */ /* 0x000fe20008011605 */
[----:B------:R-:W-:-:S03]  /*7680*/  ULDC UR6, c[0x0][0x900] ;  /* 0x0002400000067ab9 */ /* 0x000fc60000000800 */
[--C-:B------:R-:W-:Y:S02]  /*7690*/  SHF.R.U64 R20, R22, UR6, R5.reuse ;  /* 0x0000000616147c19 */ /* 0x100fe40008001205 */
[----:B------:R-:W-:-:S03]  /*76a0*/  SHF.R.U32.HI R23, RZ, UR6, R5 ;  /* 0x00000006ff177c19 */ /* 0x000fc60008011605 */
[----:B------:R-:W-:Y:S02]  /*76b0*/  IMAD.MOV.U32 R4, RZ, RZ, R20 ;  /* 0x000000ffff047224 */ /* 0x000fe400078e0014 */
[----:B------:R-:W-:Y:S01]  /*76c0*/  IMAD.MOV.U32 R5, RZ, RZ, R23 ;  /* 0x000000ffff057224 */ /* 0x000fe200078e0017 */
[----:B-1----:R-:W-:Y:S06]  /*76d0*/  @!P0 BRA `(.L_x_160) ;  /* 0x0000000000288947 */ /* 0x002fec0003800000 */
[----:B------:R-:W-:Y:S02]  /*76e0*/  ULDC UR6, c[0x0][0x8f4] ;  /* 0x00023d0000067ab9 */ /* 0x000fe40000000800 */
[----:B------:R-:W-:-:S05]  /*76f0*/  IADD3 R5, P0, R20, UR6, RZ ;  /* 0x0000000614057c10 */ /* 0x000fca000ff1e0ff */
[----:B------:R-:W-:-:S04]  /*7700*/  IMAD.X R23, RZ, RZ, R23, P0 ;  /* 0x000000ffff177224 */ /* 0x000fc800000e0617 */
[----:B------:R-:W-:-:S04]  /*7710*/  IMAD.WIDE.U32 R6, R23, UR8, RZ ;  /* 0x0000000817067c25 */ /* 0x000fc8000f8e00ff */
[----:B------:R-:W-:-:S04]  /*7720*/  IMAD.WIDE.U32 R6, P0, R5, UR9, R6 ;  /* 0x0000000905067c25 */ /* 0x000fc8000f800006 */
[----:B------:R-:W-:Y:S01]  /*7730*/  IMAD.WIDE.U32 R4, R5, UR8, RZ ;  /* 0x0000000805047c25 */ /* 0x000fe2000f8e00ff */
[----:B------:R-:W-:-:S04]  /*7740*/  MOV R4, R7 ;  /* 0x0000000700047202 */ /* 0x000fc80000000f00 */
[----:B------:R-:W-:Y:S01]  /*7750*/  IADD3 RZ, P1, R5, R6, RZ ;  /* 0x0000000605ff7210 */ /* 0x000fe20007f3e0ff */
[----:B------:R-:W-:-:S04]  /*7760*/  IMAD.X R5, RZ, RZ, RZ, P0 ;  /* 0x000000ffff057224 */ /* 0x000fc800000e06ff */
[----:B------:R-:W-:-:S08]  /*7770*/  IMAD.WIDE.U32.X R4, R23, UR9, R4, P1 ;  /* 0x0000000917047c25 */ /* 0x000fd000088e0404 */
.L_x_160:
[----:B------:R-:W-:Y:S01]  /*7780*/  ISETP.NE.AND P0, PT, R2, 0x1, PT ;  /* 0x000000010200780c */ /* 0x000fe20003f05270 */
[----:B------:R-:W-:Y:S01]  /*7790*/  ULDC UR6, c[0x0][0x8f0] ;  /* 0x00023c0000067ab9 */ /* 0x000fe20000000800 */
[----:B------:R-:W-:Y:S01]  /*77a0*/  LOP3.LUT R22, R22, UR18, RZ, 0xc0, !PT ;  /* 0x0000001216167c12 */ /* 0x000fe2000f8ec0ff */
[----:B--2---:R-:W-:Y:S01]  /*77b0*/  IMAD.MOV R24, RZ, RZ, -R24 ;  /* 0x000000ffff187224 */ /* 0x004fe200078e0a18 */
[----:B------:R-:W-:Y:S01]  /*77c0*/  SHF.R.U64 R5, R4, UR6, R5 ;  /* 0x0000000604057c19 */ /* 0x000fe20008001205 */
[----:B------:R-:W-:Y:S01]  /*77d0*/  ULDC UR6, c[0x0][0x8e0] ;  /* 0x0002380000067ab9 */ /* 0x000fe20000000800 */
[----:B------:R-:W-:Y:S01]  /*77e0*/  ULDC UR7, c[0x0][0x8b8] ;  /* 0x00022e0000077ab9 */ /* 0x000fe20000000800 */
[----:B------:R-:W-:Y:S02]  /*77f0*/  IMAD.MOV.U32 R4, RZ, RZ, 0x1 ;  /* 0x00000001ff047424 */ /* 0x000fe400078e00ff */
[----:B------:R-:W-:Y:S02]  /*7800*/  IMAD.MOV R7, RZ, RZ, -R5 ;  /* 0x000000ffff077224 */ /* 0x000fe400078e0a05 */
[----:B------:R-:W-:Y:S01]  /*7810*/  IMAD R22, R5, UR19, R22 ;  /* 0x0000001305167c24 */ /* 0x000fe2000f8e0216 */
[----:B------:R-:W-:Y:S01]  /*7820*/  LOP3.LUT R5, R18, UR17, RZ, 0xc0, !PT ;  /* 0x0000001112057c12 */ /* 0x000fe2000f8ec0ff */
[----:B---3--:R-:W-:-:S02]  /*7830*/  @P0 IMAD R15, R21, R24, R12 ;  /* 0x00000018150f0224 */ /* 0x008fc400078e020c */
[----:B------:R-:W-:Y:S01]  /*7840*/  IMAD R20, R7, UR6, R20 ;  /* 0x0000000607147c24 */ /* 0x000fe2000f8e0214 */
[----:B------:R-:W-:Y:S01]  /*7850*/  ULDC UR6, c[0x0][0x8a8] ;  /* 0x00022a0000067ab9 */ /* 0x000fe20000000800 */
[----:B------:R-:W-:Y:S02]  /*7860*/  IMAD R15, R22, UR7, R15 ;  /* 0x00000007160f7c24 */ /* 0x000fe4000f8e020f */
[----:B------:R-:W-:Y:S02]  /*7870*/  IMAD R20, R20, UR6, R5 ;  /* 0x0000000614147c24 */ /* 0x000fe4000f8e0205 */
[----:B------:R-:W-:-:S03]  /*7880*/  IMAD.MOV.U32 R7, RZ, RZ, R14 ;  /* 0x000000ffff077224 */ /* 0x000fc600078e000e */
[----:B------:R-:W-:Y:S02]  /*7890*/  SEL R12, R20, R15, !P0 ;  /* 0x0000000f140c7207 */ /* 0x000fe40004000000 */
[----:B------:R-:W-:-:S07]  /*78a0*/  SEL R20, R15, R20, !P0 ;  /* 0x000000140f147207 */ /* 0x000fce0004000000 */
.L_x_158:
[----:B------:R-:W-:Y:S05]  /*78b0*/  BSYNC B1 ;  /* 0x0000000000017941 */ /* 0x000fea0003800000 */
.L_x_157:
[----:B------:R-:W-:-:S13]  /*78c0*/  LOP3.LUT P0, RZ, R4, 0xff, RZ, 0xc0, !PT ;  /* 0x000000ff04ff7812 */ /* 0x000fda000780c0ff */
[----:B------:R-:W-:Y:S05]  /*78d0*/  @P0 BRA `(.L_x_161) ;  /* 0xfffffff400440947 */ /* 0x000fea000383ffff */
[----:B------:R-:W-:Y:S05]  /*78e0*/  BSYNC B0 ;  /* 0x0000000000007941 */ /* 0x000fea0003800000 */
.L_x_150:
[----:B------:R-:W-:-:S03]  /*78f0*/  UMOV UR6, 0xffffffff ;  /* 0xffffffff00067882 */ /* 0x000fc60000000000 */
[----:B------:R-:W-:Y:S05]  /*7900*/  BRA.DIV UR6, `(.L_x_162) ;  /* 0x0000000a06647947 */ /* 0x000fea000b800000 */
[----:B------:R-:W-:-:S13]  /*7910*/  ELECT P6, URZ, PT ;  /* 0x00000000003f782f */ /* 0x000fda00038c0000 */
.L_x_187:
[----:B------:R-:W-:Y:S05]  /*7920*/  @!P6 BRA `(.L_x_13) ;  /* 0x0000000000ece947 */ /* 0x000fea0003800000 */
[----:B------:R-:W-:-:S04]  /*7930*/  LOP3.LUT R19, R19, 0x2, RZ, 0xfc, !PT ;  /* 0x0000000213137812 */ /* 0x000fc800078efcff */
[----:B------:R-:W-:-:S13]  /*7940*/  ISETP.NE.AND P0, PT, R19, 0x3, PT ;  /* 0x000000031300780c */ /* 0x000fda0003f05270 */
[----:B------:R-:W-:Y:S05]  /*7950*/  @!P0 BRA `(.L_x_163) ;  /* 0x0000000000048947 */ /* 0x000fea0003800000 */
[----:B-1----:R-:W-:Y:S01]  /*7960*/  BPT.TRAP 0x1 ;  /* 0x000000040000795c */ /* 0x002fe20000300000 */
.L_x_163:
[----:B------:R-:W2:Y:S01]  /*7970*/  S2R R5, SR_CgaCtaId ;  /* 0x0000000000057919 */ /* 0x000ea20000008800 */
[----:B------:R-:W-:Y:S02]  /*7980*/  MOV R0, 0x400 ;  /* 0x0000040000007802 */ /* 0x000fe40000000f00 */
[----:B------:R-:W-:Y:S02]  /*7990*/  SHF.L.U32 R4, R3, 0x1f, RZ ;  /* 0x0000001f03047819 */ /* 0x000fe400000006ff */
[----:B--2---:R-:W-:-:S05]  /*79a0*/  LEA R0, R5, R0, 0x18 ;  /* 0x0000000005007211 */ /* 0x004fca00078ec0ff */
[----:B------:R-:W-:-:S04]  /*79b0*/  VIADD R0, R0, 0x30 ;  /* 0x0000003000007836 */ /* 0x000fc80000000000 */
[C---:B------:R-:W-:Y:S02]  /*79c0*/  IMAD R7, R13.reuse, 0x8, R0 ;  /* 0x000000080d077824 */ /* 0x040fe400078e0200 */
[----:B------:R-:W-:Y:S02]  /*79d0*/  VIADD R13, R13, 0x1 ;  /* 0x000000010d0d7836 */ /* 0x000fe40000000000 */
[----:B------:R-:W2:Y:S03]  /*79e0*/  SYNCS.PHASECHK.TRANS64.TRYWAIT P0, [R7+URZ], R4 ;  /* 0x00000004070075a7 */ /* 0x000ea6000800017f */
[----:B------:R-:W-:-:S04]  /*79f0*/  ISETP.NE.AND P1, PT, R13, 0x6, PT ;  /* 0x000000060d00780c */ /* 0x000fc80003f25270 */
[----:B------:R-:W-:Y:S02]  /*7a00*/  SEL R2, RZ, 0x1, P1 ;  /* 0x00000001ff027807 */ /* 0x000fe40000800000 */
[----:B------:R-:W-:Y:S02]  /*7a10*/  SEL R13, R13, RZ, P1 ;  /* 0x000000ff0d0d7207 */ /* 0x000fe40000800000 */
[----:B------:R-:W-:-:S03]  /*7a20*/  LOP3.LUT R6, R3, R2, RZ, 0x3c, !PT ;  /* 0x0000000203067212 */ /* 0x000fc600078e3cff */
[----:B------:R-:W-:Y:S01]  /*7a30*/  IMAD R8, R13, 0x8, R0 ;  /* 0x000000080d087824 */ /* 0x000fe200078e0200 */
[----:B------:R-:W-:Y:S01]  /*7a40*/  SHF.L.U32 R5, R6, 0x1f, RZ ;  /* 0x0000001f06057819 */ /* 0x000fe200000006ff */
[----:B--2---:R-:W-:Y:S06]  /*7a50*/  @!P0 BRA `(.L_x_164) ;  /* 0x0000000800308947 */ /* 0x004fec0003800000 */
.L_x_188:
[----:B------:R-:W3:Y:S01]  /*7a60*/  SYNCS.PHASECHK.TRANS64.TRYWAIT P0, [R8+URZ], R5 ;  /* 0x00000005080075a7 */ /* 0x000ee2000800017f */
[----:B------:R-:W-:-:S04]  /*7a70*/  IADD3 R2, R13, 0x1, RZ ;  /* 0x000000010d027810 */ /* 0x000fc80007ffe0ff */
[----:B------:R-:W-:-:S04]  /*7a80*/  ISETP.NE.AND P1, PT, R2, 0x6, PT ;  /* 0x000000060200780c */ /* 0x000fc80003f25270 */
[----:B------:R-:W-:Y:S02]  /*7a90*/  SEL R3, RZ, 0x1, P1 ;  /* 0x00000001ff037807 */ /* 0x000fe40000800000 */
[----:B--2---:R-:W-:Y:S02]  /*7aa0*/  SEL R7, R2, RZ, P1 ;  /* 0x000000ff02077207 */ /* 0x004fe40000800000 */
[----:B------:R-:W-:-:S03]  /*7ab0*/  LOP3.LUT R6, R6, R3, RZ, 0x3c, !PT ;  /* 0x0000000306067212 */ /* 0x000fc600078e3cff */
[----:B------:R-:W-:Y:S01]  /*7ac0*/  IMAD R9, R7, 0x8, R0 ;  /* 0x0000000807097824 */ /* 0x000fe200078e0200 */
[----:B------:R-:W-:Y:S01]  /*7ad0*/  SHF.L.U32 R4, R6, 0x1f, RZ ;  /* 0x0000001f06047819 */ /* 0x000fe200000006ff */
[----:B---3--:R-:W-:Y:S06]  /*7ae0*/  @!P0 BRA `(.L_x_165) ;  /* 0x0000000800208947 */ /* 0x008fec0003800000 */
.L_x_189:
[----:B------:R-:W3:Y:S01]  /*7af0*/  SYNCS.PHASECHK.TRANS64.TRYWAIT P0, [R9+URZ], R4 ;  /* 0x00000004090075a7 */ /* 0x000ee2000800017f */
[----:B------:R-:W-:-:S05]  /*7b00*/  VIADD R2, R7, 0x1 ;  /* 0x0000000107027836 */ /* 0x000fca0000000000 */
[----:B------:R-:W-:-:S04]  /*7b10*/  ISETP.NE.AND P1, PT, R2, 0x6, PT ;  /* 0x000000060200780c */ /* 0x000fc80003f25270 */
[----:B------:R-:W-:Y:S02]  /*7b20*/  SEL R3, RZ, 0x1, P1 ;  /* 0x00000001ff037807 */ /* 0x000fe40000800000 */
[----:B------:R-:W-:Y:S02]  /*7b30*/  SEL R7, R2, RZ, P1 ;  /* 0x000000ff02077207 */ /* 0x000fe40000800000 */
[----:B------:R-:W-:-:S03]  /*7b40*/  LOP3.LUT R6, R6, R3, RZ, 0x3c, !PT ;  /* 0x0000000306067212 */ /* 0x000fc600078e3cff */
[----:B--2---:R-:W-:Y:S01]  /*7b50*/  IMAD R8, R7, 0x8, R0 ;  /* 0x0000000807087824 */ /* 0x004fe200078e0200 */
[----:B------:R-:W-:Y:S01]  /*7b60*/  SHF.L.U32 R5, R6, 0x1f, RZ ;  /* 0x0000001f06057819 */ /* 0x000fe200000006ff */
[----:B---3--:R-:W-:Y:S06]  /*7b70*/  @!P0 BRA `(.L_x_166) ;  /* 0x0000000800108947 */ /* 0x008fec0003800000 */
.L_x_190:
[----:B------:R-:W3:Y:S01]  /*7b80*/  SYNCS.PHASECHK.TRANS64.TRYWAIT P0, [R8+URZ], R5 ;  /* 0x00000005080075a7 */ /* 0x000ee2000800017f */
[----:B------:R-:W-:-:S05]  /*7b90*/  VIADD R2, R7, 0x1 ;  /* 0x0000000107027836 */ /* 0x000fca0000000000 */
[----:B------:R-:W-:-:S04]  /*7ba0*/  ISETP.NE.AND P1, PT, R2, 0x6, PT ;  /* 0x000000060200780c */ /* 0x000fc80003f25270 */
[----:B------:R-:W-:Y:S02]  /*7bb0*/  SEL R3, RZ, 0x1, P1 ;  /* 0x00000001ff037807 */ /* 0x000fe40000800000 */
[----:B------:R-:W-:Y:S02]  /*7bc0*/  SEL R7, R2, RZ, P1 ;  /* 0x000000ff02077207 */ /* 0x000fe40000800000 */
[----:B--2---:R-:W-:-:S03]  /*7bd0*/  LOP3.LUT R9, R6, R3, RZ, 0x3c, !PT ;  /* 0x0000000306097212 */ /* 0x004fc600078e3cff */
[----:B------:R-:W-:Y:S01]  /*7be0*/  IMAD R11, R7, 0x8, R0 ;  /* 0x00000008070b7824 */ /* 0x000fe200078e0200 */
[----:B------:R-:W-:Y:S01]  /*7bf0*/  SHF.L.U32 R6, R9, 0x1f, RZ ;  /* 0x0000001f09067819 */ /* 0x000fe200000006ff */
[----:B---3--:R-:W-:Y:S06]  /*7c00*/  @!P0 BRA `(.L_x_167) ;  /* 0x0000000800008947 */ /* 0x008fec0003800000 */
.L_x_191:
[----:B------:R-:W3:Y:S01]  /*7c10*/  SYNCS.PHASECHK.TRANS64.TRYWAIT P0, [R11+URZ], R6 ;  /* 0x000000060b0075a7 */ /* 0x000ee2000800017f */
[----:B------:R-:W-:-:S05]  /*7c20*/  VIADD R2, R7, 0x1 ;  /* 0x0000000107027836 */ /* 0x000fca0000000000 */
[----:B------:R-:W-:-:S04]  /*7c30*/  ISETP.NE.AND P1, PT, R2, 0x6, PT ;  /* 0x000000060200780c */ /* 0x000fc80003f25270 */
[----:B------:R-:W-:Y:S02]  /*7c40*/  SEL R4, RZ, 0x1, P1 ;  /* 0x00000001ff047807 */ /* 0x000fe40000800000 */
[----:B------:R-:W-:Y:S02]  /*7c50*/  SEL R3, R2, RZ, P1 ;  /* 0x000000ff02037207 */ /* 0x000fe40000800000 */
[----:B------:R-:W-:Y:S01]  /*7c60*/  LOP3.LUT R4, R9, R4, RZ, 0x3c, !PT ;  /* 0x0000000409047212 */ /* 0x000fe200078e3cff */
[----:B---3--:R-:W-:Y:S06]  /*7c70*/  @!P0 BRA `(.L_x_168) ;  /* 0x0000000400f88947 */ /* 0x008fec0003800000 */
.L_x_192:
[----:B------:R-:W-:Y:S01]  /*7c80*/  IMAD R3, R3, 0x8, R0 ;  /* 0x0000000803037824 */ /* 0x000fe200078e0200 */
[----:B------:R-:W-:-:S07]  /*7c90*/  SHF.L.U32 R0, R4, 0x1f, RZ ;  /* 0x0000001f04007819 */ /* 0x000fce00000006ff */
.L_x_169:
[----:B----4-:R4:W1:Y:S02]  /*7ca0*/  SYNCS.PHASECHK.TRANS64.TRYWAIT P0, [R3+URZ], R0 ;  /* 0x00000000030075a7 */ /* 0x010864000800017f */
[----:B-1----:R-:W-:Y:S05]  /*7cb0*/  @!P0 NANOSLEEP.SYNCS 0x989680 ;  /* 0x009896800000895d */ /* 0x002fea0003900000 */
[----:B------:R-:W1:Y:S02]  /*7cc0*/  @!P0 SYNCS.PHASECHK.TRANS64 P0, [R3+URZ], R0 ;  /* 0x00000000030085a7 */ /* 0x000e64000800007f */
[----:B-1----:R-:W-:Y:S05]  /*7cd0*/  @!P0 BRA `(.L_x_169) ;  /* 0xfffffffc00f08947 */ /* 0x002fea000383ffff */
.L_x_13:
[----:B-1----:R-:W-:Y:S05]  /*7ce0*/  BSYNC B6 ;  /* 0x0000000000067941 */ /* 0x002fea0003800000 */
.L_x_11:
[----:B------:R-:W-:Y:S05]  /*7cf0*/  EXIT ;  /* 0x000000000000794d */ /* 0x000fea0003800000 */
.L_x_26:
[----:B---3--:R3:W4:Y:S02]  /*7d00*/  SYNCS.PHASECHK.TRANS64.TRYWAIT P1, [R3+URZ], R0 ;  /* 0x00000000030075a7 */ /* 0x008724000802017f */
[----:B----4-:R-:W-:Y:S05]  /*7d10*/  @!P1 NANOSLEEP.SYNCS 0x989680 ;  /* 0x009896800000995d */ /* 0x010fea0003900000 */
[----:B------:R-:W4:Y:S02]  /*7d20*/  @!P1 SYNCS.PHASECHK.TRANS64 P1, [R3+URZ], R0 ;  /* 0x00000000030095a7 */ /* 0x000f24000802007f */
[----:B----4-:R-:W-:Y:S05]  /*7d30*/  @!P1 BRA `(.L_x_26) ;  /* 0xfffffffc00f09947 */ /* 0x010fea000383ffff */
[----:B------:R-:W-:Y:S05]  /*7d40*/  BRA `(.L_x_25) ;  /* 0xffffff9c00c87947 */ /* 0x000fea000383ffff */
.L_x_31:
[----:B---3--:R-:W-:-:S04]  /*7d50*/  IMAD.U32 R5, RZ, RZ, UR4 ;  /* 0x00000004ff057e24 */ /* 0x008fc8000f8e00ff */
[----:B------:R3:W4:Y:S03]  /*7d60*/  SYNCS.PHASECHK.TRANS64.TRYWAIT P1, [R5+URZ], R4 ;  /* 0x00000004050075a7 */ /* 0x000726000802017f */
[----:B----4-:R-:W-:Y:S05]  /*7d70*/  @!P1 NANOSLEEP.SYNCS 0x989680 ;  /* 0x009896800000995d */ /* 0x010fea0003900000 */
[----:B------:R-:W4:Y:S02]  /*7d80*/  @!P1 SYNCS.PHASECHK.TRANS64 P1, [R5+URZ], R4 ;  /* 0x00000004050095a7 */ /* 0x000f24000802007f */
[----:B----4-:R-:W-:Y:S05]  /*7d90*/  @!P1 BRA `(.L_x_31) ;  /* 0xfffffffc00ec9947 */ /* 0x010fea000383ffff */
[----:B------:R-:W-:Y:S05]  /*7da0*/  BRA `(.L_x_30) ;  /* 0xffffffa000887947 */ /* 0x000fea000383ffff */
.L_x_55:
[----:B-1----:R-:W-:-:S04]  /*7db0*/  MOV R5, UR50 ;  /* 0x0000003200057c02 */ /* 0x002fc80008000f00 */
[----:B------:R1:W2:Y:S03]  /*7dc0*/  SYNCS.PHASECHK.TRANS64.TRYWAIT P2, [R5+URZ+0x60], R4 ;  /* 0x00006004050075a7 */ /* 0x0002a6000804017f */
[----:B--2---:R-:W-:Y:S05]  /*7dd0*/  @!P2 NANOSLEEP.SYNCS 0x989680 ;  /* 0x009896800000a95d */ /* 0x004fea0003900000 */
[----:B------:R-:W2:Y:S02]  /*7de0*/  @!P2 SYNCS.PHASECHK.TRANS64 P2, [R5+URZ+0x60], R4 ;  /* 0x000060040500a5a7 */ /* 0x000ea4000804007f */
[----:B--2---:R-:W-:Y:S05]  /*7df0*/  @!P2 BRA `(.L_x_55) ;  /* 0xfffffffc00eca947 */ /* 0x004fea000383ffff */
[----:B------:R-:W-:Y:S05]  /*7e00*/  BRA `(.L_x_170) ;  /* 0xffffffb000687947 */ /* 0x000fea000383ffff */
.L_x_66:
[----:B-1----:R1:W2:Y:S02]  /*7e10*/  SYNCS.PHASECHK.TRANS64.TRYWAIT P3, [R14+URZ+0x60], R15 ;  /* 0x0000600f0e0075a7 */ /* 0x0022a4000806017f */
[----:B--2---:R-:W-:Y:S05]  /*7e20*/  @!P3 NANOSLEEP.SYNCS 0x989680 ;  /* 0x009896800000b95d */ /* 0x004fea0003900000 */
[----:B------:R-:W2:Y:S02]  /*7e30*/  @!P3 SYNCS.PHASECHK.TRANS64 P3, [R14+URZ+0x60], R15 ;  /* 0x0000600f0e00b5a7 */ /* 0x000ea4000806007f */
[----:B--2---:R-:W-:Y:S05]  /*7e40*/  @!P3 BRA `(.L_x_66) ;  /* 0xfffffffc00f0b947 */ /* 0x004fea000383ffff */
[----:B------:R-:W-:Y:S05]  /*7e50*/  BRA `(.L_x_171) ;  /* 0xffffffb8002c7947 */ /* 0x000fea000383ffff */
.L_x_76:
[----:B-1----:R1:W2:Y:S02]  /*7e60*/  SYNCS.PHASECHK.TRANS64.TRYWAIT P3, [R12+URZ+0x60], R13 ;  /* 0x0000600d0c0075a7 */ /* 0x0022a4000806017f */
[----:B--2---:R-:W-:Y:S05]  /*7e70*/  @!P3 NANOSLEEP.SYNCS 0x989680 ;  /* 0x009896800000b95d */ /* 0x004fea0003900000 */
[----:B------:R-:W2:Y:S02]  /*7e80*/  @!P3 SYNCS.PHASECHK.TRANS64 P3, [R12+URZ+0x60], R13 ;  /* 0x0000600d0c00b5a7 */ /* 0x000ea4000806007f */
[----:B--2---:R-:W-:Y:S05]  /*7e90*/  @!P3 BRA `(.L_x_76) ;  /* 0xfffffffc00f0b947 */ /* 0x004fea000383ffff */
[----:B------:R-:W-:Y:S05]  /*7ea0*/  BRA `(.L_x_172) ;  /* 0xffffffbc00d47947 */ /* 0x000fea000383ffff */
.L_x_86:
[----:B-1----:R1:W2:Y:S02]  /*7eb0*/  SYNCS.PHASECHK.TRANS64.TRYWAIT P3, [R14+URZ+0x60], R13 ;  /* 0x0000600d0e0075a7 */ /* 0x0022a4000806017f */
[----:B--2---:R-:W-:Y:S05]  /*7ec0*/  @!P3 NANOSLEEP.SYNCS 0x989680 ;  /* 0x009896800000b95d */ /* 0x004fea0003900000 */
[----:B------:R-:W2:Y:S02]  /*7ed0*/  @!P3 SYNCS.PHASECHK.TRANS64 P3, [R14+URZ+0x60], R13 ;  /* 0x0000600d0e00b5a7 */ /* 0x000ea4000806007f */
[----:B--2---:R-:W-:Y:S05]  /*7ee0*/  @!P3 BRA `(.L_x_86) ;  /* 0xfffffffc00f0b947 */ /* 0x004fea000383ffff */
[----:B------:R-:W-:Y:S05]  /*7ef0*/  BRA `(.L_x_173) ;  /* 0xffffffc400887947 */ /* 0x000fea000383ffff */
.L_x_106:
[----:B-1----:R-:W-:-:S04]  /*7f00*/  IMAD.U32 R3, RZ, RZ, UR4 ;  /* 0x00000004ff037e24 */ /* 0x002fc8000f8e00ff */
[----:B------:R1:W2:Y:S03]  /*7f10*/  SYNCS.PHASECHK.TRANS64.TRYWAIT P0, [R3+URZ+0xa8], R0 ;  /* 0x0000a800030075a7 */ /* 0x0002a6000800017f */
[----:B--2---:R-:W-:Y:S05]  /*7f20*/  @!P0 NANOSLEEP.SYNCS 0x989680 ;  /* 0x009896800000895d */ /* 0x004fea0003900000 */
[----:B------:R-:W2:Y:S02]  /*7f30*/  @!P0 SYNCS.PHASECHK.TRANS64 P0, [R3+URZ+0xa8], R0 ;  /* 0x0000a800030085a7 */ /* 0x000ea4000800007f */
[----:B--2---:R-:W-:Y:S05]  /*7f40*/  @!P0 BRA `(.L_x_106) ;  /* 0xfffffffc00ec8947 */ /* 0x004fea000383ffff */
[----:B------:R-:W-:Y:S05]  /*7f50*/  BRA `(.L_x_105) ;  /* 0xffffffd800b87947 */ /* 0x000fea000383ffff */
.L_x_115:
[----:B-1----:R-:W-:-:S04]  /*7f60*/  IMAD.U32 R5, RZ, RZ, UR4 ;  /* 0x00000004ff057e24 */ /* 0x002fc8000f8e00ff */
[----:B------:R1:W2:Y:S03]  /*7f70*/  SYNCS.PHASECHK.TRANS64.TRYWAIT P1, [R5+URZ+0x80], R4 ;  /* 0x00008004050075a7 */ /* 0x0002a6000802017f */
[----:B--2---:R-:W-:Y:S05]  /*7f80*/  @!P1 NANOSLEEP.SYNCS 0x989680 ;  /* 0x009896800000995d */ /* 0x004fea0003900000 */
[----:B------:R-:W2:Y:S02]  /*7f90*/  @!P1 SYNCS.PHASECHK.TRANS64 P1, [R5+URZ+0x80], R4 ;  /* 0x00008004050095a7 */ /* 0x000ea4000802007f */
[----:B--2---:R-:W-:Y:S05]  /*7fa0*/  @!P1 BRA `(.L_x_115) ;  /* 0xfffffffc00ec9947 */ /* 0x004fea000383ffff */
[----:B------:R-:W-:Y:S05]  /*7fb0*/  BRA `(.L_x_174) ;  /* 0xffffffdc00a07947 */ /* 0x000fea000383ffff */
.L_x_121:
[----:B-12---:R-:W-:-:S04]  /*7fc0*/  IMAD.U32 R5, RZ, RZ, UR4 ;  /* 0x00000004ff057e24 */ /* 0x006fc8000f8e00ff */
[----:B------:R1:W2:Y:S03]  /*7fd0*/  SYNCS.PHASECHK.TRANS64.TRYWAIT P1, [R5+URZ+0x88], R4 ;  /* 0x00008804050075a7 */ /* 0x0002a6000802017f */
[----:B--2---:R-:W-:Y:S05]  /*7fe0*/  @!P1 NANOSLEEP.SYNCS 0x989680 ;  /* 0x009896800000995d */ /* 0x004fea0003900000 */
[----:B------:R-:W2:Y:S02]  /*7ff0*/  @!P1 SYNCS.PHASECHK.TRANS64 P1, [R5+URZ+0x88], R4 ;  /* 0x00008804050095a7 */ /* 0x000ea4000802007f */
[----:B--2---:R-:W-:Y:S05]  /*8000*/  @!P1 BRA `(.L_x_121) ;  /* 0xfffffffc00ec9947 */ /* 0x004fea000383ffff */
[----:B------:R-:W-:Y:S05]  /*8010*/  BRA `(.L_x_175) ;  /* 0xffffffdc00e87947 */ /* 0x000fea000383ffff */
.L_x_127:
[----:B-123--:R-:W-:-:S04]  /*8020*/  IMAD.U32 R5, RZ, RZ, UR4 ;  /* 0x00000004ff057e24 */ /* 0x00efc8000f8e00ff */
[----:B------:R1:W2:Y:S03]  /*8030*/  SYNCS.PHASECHK.TRANS64.TRYWAIT P1, [R5+URZ+0x90], R4 ;  /* 0x00009004050075a7 */ /* 0x0002a6000802017f */
[----:B--2---:R-:W-:Y:S05]  /*8040*/  @!P1 NANOSLEEP.SYNCS 0x989680 ;  /* 0x009896800000995d */ /* 0x004fea0003900000 */
[----:B------:R-:W2:Y:S02]  /*8050*/  @!P1 SYNCS.PHASECHK.TRANS64 P1, [R5+URZ+0x90], R4 ;  /* 0x00009004050095a7 */ /* 0x000ea4000802007f */
[----:B--2---:R-:W-:Y:S05]  /*8060*/  @!P1 BRA `(.L_x_127) ;  /* 0xfffffffc00ec9947 */ /* 0x004fea000383ffff */
[----:B------:R-:W-:Y:S05]  /*8070*/  BRA `(.L_x_176) ;  /* 0xffffffe000387947 */ /* 0x000fea000383ffff */
.L_x_133:
[----:B-1234-:R-:W-:-:S04]  /*8080*/  IMAD.U32 R5, RZ, RZ, UR4 ;  /* 0x00000004ff057e24 */ /* 0x01efc8000f8e00ff */
[----:B------:R1:W2:Y:S03]  /*8090*/  SYNCS.PHASECHK.TRANS64.TRYWAIT P1, [R5+URZ+0x98], R4 ;  /* 0x00009804050075a7 */ /* 0x0002a6000802017f */
[----:B--2---:R-:W-:Y:S05]  /*80a0*/  @!P1 NANOSLEEP.SYNCS 0x989680 ;  /* 0x009896800000995d */ /* 0x004fea0003900000 */
[----:B------:R-:W2:Y:S02]  /*80b0*/  @!P1 SYNCS.PHASECHK.TRANS64 P1, [R5+URZ+0x98], R4 ;  /* 0x00009804050095a7 */ /* 0x000ea4000802007f */
[----:B--2---:R-:W-:Y:S05]  /*80c0*/  @!P1 BRA `(.L_x_133) ;  /* 0xfffffffc00ec9947 */ /* 0x004fea000383ffff */
[----:B------:R-:W-:Y:S05]  /*80d0*/  BRA `(.L_x_177) ;  /* 0xffffffe000887947 */ /* 0x000fea000383ffff */
.L_x_143:
[----:B-1----:R1:W3:Y:S02]  /*80e0*/  SYNCS.PHASECHK.TRANS64.TRYWAIT P0, [R3+URZ+0x80], R2 ;  /* 0x00008002030075a7 */ /* 0x0022e4000800017f */
[----:B---3--:R-:W-:Y:S05]  /*80f0*/  @!P0 NANOSLEEP.SYNCS 0x989680 ;  /* 0x009896800000895d */ /* 0x008fea0003900000 */
[----:B------:R-:W3:Y:S02]  /*8100*/  @!P0 SYNCS.PHASECHK.TRANS64 P0, [R3+URZ+0x80], R2 ;  /* 0x00008002030085a7 */ /* 0x000ee4000800007f */
[----:B---3--:R-:W-:Y:S05]  /*8110*/  @!P0 BRA `(.L_x_143) ;  /* 0xfffffffc00f08947 */ /* 0x008fea000383ffff */
[----:B------:R-:W-:Y:S05]  /*8120*/  BRA `(.L_x_178) ;  /* 0xffffffe800847947 */ /* 0x000fea000383ffff */
.L_x_145:
[----:B---3--:R3:W1:Y:S02]  /*8130*/  SYNCS.PHASECHK.TRANS64.TRYWAIT P0, [R3+URZ+0x88], R2 ;  /* 0x00008802030075a7 */ /* 0x008664000800017f */
[----:B-1----:R-:W-:Y:S05]  /*8140*/  @!P0 NANOSLEEP.SYNCS 0x989680 ;  /* 0x009896800000895d */ /* 0x002fea0003900000 */
[----:B------:R-:W1:Y:S02]  /*8150*/  @!P0 SYNCS.PHASECHK.TRANS64 P0, [R3+URZ+0x88], R2 ;  /* 0x00008802030085a7 */ /* 0x000e64000800007f */
[----:B-1----:R-:W-:Y:S05]  /*8160*/  @!P0 BRA `(.L_x_145) ;  /* 0xfffffffc00f08947 */ /* 0x002fea000383ffff */
[----:B------:R-:W-:Y:S05]  /*8170*/  BRA `(.L_x_179) ;  /* 0xffffffe800807947 */ /* 0x000fea000383ffff */
.L_x_147:
[----:B------:R1:W1:Y:S02]  /*8180*/  SYNCS.PHASECHK.TRANS64.TRYWAIT P0, [R3+URZ+0x90], R2 ;  /* 0x00009002030075a7 */ /* 0x000264000800017f */
[----:B-1----:R-:W-:Y:S05]  /*8190*/  @!P0 NANOSLEEP.SYNCS 0x989680 ;  /* 0x009896800000895d */ /* 0x002fea0003900000 */
[----:B------:R-:W1:Y:S02]  /*81a0*/  @!P0 SYNCS.PHASECHK.TRANS64 P0, [R3+URZ+0x90], R2 ;  /* 0x00009002030085a7 */ /* 0x000e64000800007f */
[----:B-1----:R-:W-:Y:S05]  /*81b0*/  @!P0 BRA `(.L_x_147) ;  /* 0xfffffffc00f08947 */ /* 0x002fea000383ffff */
[----:B------:R-:W-:Y:S05]  /*81c0*/  BRA `(.L_x_180) ;  /* 0xffffffe8007c7947 */ /* 0x000fea000383ffff */
.L_x_151:
[----:B------:R-:W-:Y:S01]  /*81d0*/  BSSY B1, `(.L_x_181) ;  /* 0x0000006000017945 */ /* 0x000fe20003800000 */
[----:B------:R-:W-:-:S07]  /*81e0*/  IMAD.MOV.U32 R15, RZ, RZ, -0x1 ;  /* 0xffffffffff0f7424 */ /* 0x000fce00078e00ff */
[----:B------:R-:W-:Y:S05]  /*81f0*/  WARPSYNC.COLLECTIVE R15, `(.L_x_182) ;  /* 0x000000000f0c7348 */ /* 0x000fea0003c00000 */
[----:B------:R-:W-:Y:S02]  /*8200*/  ELECT P6, UR62, PT ;  /* 0x00000000003e782f */ /* 0x000fe400038c0000 */
[----:B------:R-:W-:Y:S01]  /*8210*/  MOV R14, UR62 ;  /* 0x0000003e000e7c02 */ /* 0x000fe20008000f00 */
[----:B------:R-:W-:Y:S10]  /*8220*/  ENDCOLLECTIVE ;  /* 0x000000000000791b */ /* 0x000ff40003800000 */
.L_x_182:
[----:B------:R-:W-:Y:S05]  /*8230*/  BSYNC B1 ;  /* 0x0000000000017941 */ /* 0x000fea0003800000 */
.L_x_181:
[----:B------:R-:W-:Y:S05]  /*8240*/  BRA `(.L_x_183) ;  /* 0xffffffe800f47947 */ /* 0x000fea000383ffff */
.L_x_154:
[----:B-1----:R1:W2:Y:S02]  /*8250*/  SYNCS.PHASECHK.TRANS64.TRYWAIT P0, [R21+URZ+0x30], R12 ;  /* 0x0000300c150075a7 */ /* 0x0022a4000800017f */
[----:B--2---:R-:W-:Y:S05]  /*8260*/  @!P0 NANOSLEEP.SYNCS 0x989680 ;  /* 0x009896800000895d */ /* 0x004fea0003900000 */
[----:B------:R-:W2:Y:S02]  /*8270*/  @!P0 SYNCS.PHASECHK.TRANS64 P0, [R21+URZ+0x30], R12 ;  /* 0x0000300c150085a7 */ /* 0x000ea4000800007f */
[----:B--2---:R-:W-:Y:S05]  /*8280*/  @!P0 BRA `(.L_x_154) ;  /* 0xfffffffc00f08947 */ /* 0x004fea000383ffff */
[----:B------:R-:W-:Y:S05]  /*8290*/  BRA `(.L_x_184) ;  /* 0xffffffec002c7947 */ /* 0x000fea000383ffff */
.L_x_162:
[----:B------:R-:W-:Y:S01]  /*82a0*/  BSSY B0, `(.L_x_185) ;  /* 0x0000006000007945 */ /* 0x000fe20003800000 */
[----:B------:R-:W-:-:S07]  /*82b0*/  IMAD.MOV.U32 R15, RZ, RZ, -0x1 ;  /* 0xffffffffff0f7424 */ /* 0x000fce00078e00ff */
[----:B-1----:R-:W-:Y:S05]  /*82c0*/  WARPSYNC.COLLECTIVE R15, `(.L_x_186) ;  /* 0x000000000f0c7348 */ /* 0x002fea0003c00000 */
[----:B------:R-:W-:Y:S02]  /*82d0*/  ELECT P6, UR62, PT ;  /* 0x00000000003e782f */ /* 0x000fe400038c0000 */
[----:B------:R-:W-:Y:S01]  /*82e0*/  MOV R14, UR62 ;  /* 0x0000003e000e7c02 */ /* 0x000fe20008000f00 */
[----:B-1----:R-:W-:Y:S10]  /*82f0*/  ENDCOLLECTIVE ;  /* 0x000000000000791b */ /* 0x002ff40003800000 */
.L_x_186:
[----:B------:R-:W-:Y:S05]  /*8300*/  BSYNC B0 ;  /* 0x0000000000007941 */ /* 0x000fea0003800000 */
.L_x_185:
[----:B------:R-:W-:Y:S05]  /*8310*/  BRA `(.L_x_187) ;  /* 0xfffffff400807947 */ /* 0x000fea000383ffff */
.L_x_164:
[----:B--2---:R2:W3:Y:S02]  /*8320*/  SYNCS.PHASECHK.TRANS64.TRYWAIT P0, [R7+URZ], R4 ;  /* 0x00000004070075a7 */ /* 0x0044e4000800017f */
[----:B---3--:R-:W-:Y:S05]  /*8330*/  @!P0 NANOSLEEP.SYNCS 0x989680 ;  /* 0x009896800000895d */ /* 0x008fea0003900000 */
[----:B------:R-:W3:Y:S02]  /*8340*/  @!P0 SYNCS.PHASECHK.TRANS64 P0, [R7+URZ], R4 ;  /* 0x00000004070085a7 */ /* 0x000ee4000800007f */
[----:B---3--:R-:W-:Y:S05]  /*8350*/  @!P0 BRA `(.L_x_164) ;  /* 0xfffffffc00f08947 */ /* 0x008fea000383ffff */
[----:B------:R-:W-:Y:S05]  /*8360*/  BRA `(.L_x_188) ;  /* 0xfffffff400bc7947 */ /* 0x000fea000383ffff */
.L_x_165:
[----:B--2---:R2:W3:Y:S02]  /*8370*/  SYNCS.PHASECHK.TRANS64.TRYWAIT P0, [R8+URZ], R5 ;  /* 0x00000005080075a7 */ /* 0x0044e4000800017f */
[----:B---3--:R-:W-:Y:S05]  /*8380*/  @!P0 NANOSLEEP.SYNCS 0x989680 ;  /* 0x009896800000895d */ /* 0x008fea0003900000 */
[----:B------:R-:W3:Y:S02]  /*8390*/  @!P0 SYNCS.PHASECHK.TRANS64 P0, [R8+URZ], R5 ;  /* 0x00000005080085a7 */ /* 0x000ee4000800007f */
[----:B---3--:R-:W-:Y:S05]  /*83a0*/  @!P0 BRA `(.L_x_165) ;  /* 0xfffffffc00f08947 */ /* 0x008fea000383ffff */
[----:B------:R-:W-:Y:S05]  /*83b0*/  BRA `(.L_x_189) ;  /* 0xfffffff400cc7947 */ /* 0x000fea000383ffff */
.L_x_166:
[----:B--2---:R2:W3:Y:S02]  /*83c0*/  SYNCS.PHASECHK.TRANS64.TRYWAIT P0, [R9+URZ], R4 ;  /* 0x00000004090075a7 */ /* 0x0044e4000800017f */
[----:B---3--:R-:W-:Y:S05]  /*83d0*/  @!P0 NANOSLEEP.SYNCS 0x989680 ;  /* 0x009896800000895d */ /* 0x008fea0003900000 */
[----:B------:R-:W3:Y:S02]  /*83e0*/  @!P0 SYNCS.PHASECHK.TRANS64 P0, [R9+URZ], R4 ;  /* 0x00000004090085a7 */ /* 0x000ee4000800007f */
[----:B---3--:R-:W-:Y:S05]  /*83f0*/  @!P0 BRA `(.L_x_166) ;  /* 0xfffffffc00f08947 */ /* 0x008fea000383ffff */
[----:B------:R-:W-:Y:S05]  /*8400*/  BRA `(.L_x_190) ;  /* 0xfffffff400dc7947 */ /* 0x000fea000383ffff */
.L_x_167:
[----:B--2---:R2:W3:Y:S02]  /*8410*/  SYNCS.PHASECHK.TRANS64.TRYWAIT P0, [R8+URZ], R5 ;  /* 0x00000005080075a7 */ /* 0x0044e4000800017f */
[----:B---3--:R-:W-:Y:S05]  /*8420*/  @!P0 NANOSLEEP.SYNCS 0x989680 ;  /* 0x009896800000895d */ /* 0x008fea0003900000 */
[----:B------:R-:W3:Y:S02]  /*8430*/  @!P0 SYNCS.PHASECHK.TRANS64 P0, [R8+URZ], R5 ;  /* 0x00000005080085a7 */ /* 0x000ee4000800007f */
[----:B---3--:R-:W-:Y:S05]  /*8440*/  @!P0 BRA `(.L_x_167) ;  /* 0xfffffffc00f08947 */ /* 0x008fea000383ffff */
[----:B------:R-:W-:Y:S05]  /*8450*/  BRA `(.L_x_191) ;  /* 0xfffffff400ec7947 */ /* 0x000fea000383ffff */
.L_x_168:
[----:B---3--:R3:W4:Y:S02]  /*8460*/  SYNCS.PHASECHK.TRANS64.TRYWAIT P0, [R11+URZ], R6 ;  /* 0x000000060b0075a7 */ /* 0x008724000800017f */
[----:B----4-:R-:W-:Y:S05]  /*8470*/  @!P0 NANOSLEEP.SYNCS 0x989680 ;  /* 0x009896800000895d */ /* 0x010fea0003900000 */
[----:B------:R-:W4:Y:S02]  /*8480*/  @!P0 SYNCS.PHASECHK.TRANS64 P0, [R11+URZ], R6 ;  /* 0x000000060b0085a7 */ /* 0x000f24000800007f */
[----:B----4-:R-:W-:Y:S05]  /*8490*/  @!P0 BRA `(.L_x_168) ;  /* 0xfffffffc00f08947 */ /* 0x010fea000383ffff */
[----:B------:R-:W-:Y:S05]  /*84a0*/  BRA `(.L_x_192) ;  /* 0xfffffff400f47947 */ /* 0x000fea000383ffff */
.L_x_193:
[----:B------:R-:W-:-:S00]  /*84b0*/  BRA `(.L_x_193) ;  /* 0xfffffffc00fc7947 */ /* 0x000fc0000383ffff */
[----:B------:R-:W-:-:S00]  /*84c0*/  NOP ;  /* 0x0000000000007918 */ /* 0x000fc00000000000 */
        /* <DEDUP_REMOVED lines=11> */
.L_x_194:


//--------------------- .nv.global.init           --------------------------
	.section	.nv.global.init,"aw",@progbits
.nv.global.init:
	.type		$str$22,@object
	.size		$str$22,($str$26 - $str$22)
$str$22:
        /*0000*/ 	.byte	0x6b, 0x5f, 0x74, 0x69, 0x6c, 0x65, 0x5f, 0x63, 0x6f, 0x75, 0x6e, 0x74, 0x20, 0x3e, 0x3d, 0x20
        /*0010*/ 	.byte	0x31, 0x00
	.type		$str$26,@object
	.size		$str$26,($str$27 - $str$26)
$str$26:
        /*0012*/ 	.byte	0x28, 0x61, 0x64, 0x64, 0x72, 0x65, 0x73, 0x73, 0x20, 0x26, 0x20, 0x6d, 0x61, 0x73, 0x6b, 0x29
        /*0022*/ 	.byte	0x20, 0x3d, 0x3d, 0x20, 0x30, 0x00
	.type		$str$27,@object
	.size		$str$27,($str$23 - $str$27)
$str$27:
        /*0028*/ 	.byte	0x2f, 0x74, 0x6d, 0x70, 0x2f, 0x63, 0x75, 0x74, 0x6c, 0x61, 0x73, 0x73, 0x5f, 0x73, 0x77, 0x65
        /*0038*/ 	.byte	0x65, 0x70, 0x5f, 0x73, 0x72, 0x63, 0x2f, 0x69, 0x6e, 0x63, 0x6c, 0x75, 0x64, 0x65, 0x2f, 0x63
        /*0048*/ 	.byte	0x75, 0x74, 0x65, 0x2f, 0x70, 0x6f, 0x69, 0x6e, 0x74, 0x65, 0x72, 0x5f, 0x66, 0x6c, 0x61, 0x67
        /*0058*/ 	.byte	0x67, 0x65, 0x64, 0x2e, 0x68, 0x70, 0x70, 0x00
	.type		$str$23,@object
	.size		$str$23,(__unnamed_2 - $str$23)
$str$23:
        /*0060*/ 	.byte	0x2f, 0x74, 0x6d, 0x70, 0x2f, 0x63, 0x75, 0x74, 0x6c, 0x61, 0x73, 0x73, 0x5f, 0x73, 0x77, 0x65
        /*0070*/ 	.byte	0x65, 0x70, 0x5f, 0x73, 0x72, 0x63, 0x2f, 0x69, 0x6e, 0x63, 0x6c, 0x75, 0x64, 0x65, 0x2f, 0x63
        /*0080*/ 	.byte	0x75, 0x74, 0x6c, 0x61, 0x73, 0x73, 0x2f, 0x67, 0x65, 0x6d, 0x6d, 0x2f, 0x63, 0x6f, 0x6c, 0x6c
        /*0090*/ 	.byte	0x65, 0x63, 0x74, 0x69, 0x76, 0x65, 0x2f, 0x73, 0x6d, 0x39, 0x30, 0x5f, 0x6d, 0x6d, 0x61, 0x5f
        /*00a0*/ 	.byte	0x74, 0x6d, 0x61, 0x5f, 0x67, 0x6d, 0x6d, 0x61, 0x5f, 0x73, 0x73, 0x5f, 0x77, 0x61, 0x72, 0x70
        /*00b0*/ 	.byte	0x73, 0x70, 0x65, 0x63, 0x69, 0x61, 0x6c, 0x69, 0x7a, 0x65, 0x64, 0x2e, 0x68, 0x70, 0x70, 0x00
	.type		__unnamed_2,@object
	.size		__unnamed_2,(__unnamed_1 - __unnamed_2)
__unnamed_2:
        /*00c0*/ 	.byte	0x61, 0x75, 0x74, 0x6f, 0x20, 0x63, 0x75, 0x74, 0x65, 0x3a, 0x3a, 0x61, 0x73, 0x5f, 0x70, 0x6f
        /* <DEDUP_REMOVED lines=27> */
        /*0280*/ 	.byte	0x36, 0x3e, 0x3e, 0x3e, 0x3e, 0x3e, 0x5d, 0x00
	.type		__unnamed_1,@object
	.size		__unnamed_1,(.L_0 - __unnamed_1)
__unnamed_1:
        /* <DEDUP_REMOVED lines=181> */
        /*0dd8*/ 	.byte	0x69, 0x74, 0x79, 0x5d, 0x00
.L_0:


//--------------------- .nv.shared._ZN7cutlass13device_kernelINS_4gemm6kernel13GemmUniversalIN4cute5tupleIJiiiiEEENS1_10collective13CollectiveMmaINS1_34MainloopSm90TmaGmmaWarpSpecializedILi6ENS5_IJNS4_1CILi2EEENSA_ILi1EEESC_EEENS1_35KernelTmaWarpSpecializedCooperativeEEENS5_IJNSA_ILi128EEESG_NSA_ILi64EEEEEENS_6half_tENS5_IJlSC_lEEESJ_SK_NS4_8TiledMMAINS4_8MMA_AtomIJNS4_4SM904GMMA26MMA_64x128x16_F32F16F16_SSILNSO_5MajorE0ELSQ_0ELNSO_7ScaleInE1ELSR_1EEEEEENS4_6LayoutISD_NS5_IJSC_NSA_ILi0EEESV_EEEEENS5_IJNS4_10UnderscoreESY_SY_EEEEENS4_13SM90_TMA_LOADENS4_14ComposedLayoutINS4_7SwizzleILi3ELi4ELi3EEENS4_18smem_ptr_flag_bitsILi16EEENSU_INS5_IJNSA_ILi8EEESH_EEENS5_IJSH_SC_EEEEEEEvNS4_8identityENS4_23SM90_TMA_LOAD_MULTICASTES1B_vS1C_EENS_8epilogue10collective18CollectiveEpilogueINS1F_22Sm90TmaWarpSpecializedILi4ELi2ELi16ELb1ELb0EEEJSI_NS5_IJSG_NSA_ILi32EEEEEESJ_SK_SJ_SK_NS1F_6fusion15FusionCallbacksIS1J_NS1M_17LinCombPerRowBiasISJ_fSJ_SJ_fLi8ELNS_15FloatRoundStyleE2EEESI_S1L_JEEES11_NS12_INS13_ILi2ELi4ELi3EEES16_NSU_INS5_IJS17_S1K_EEENS5_IJS1K_SC_EEEEEEENS4_17SM75_U32x4_LDSM_NENS4_14SM90_TMA_STOREES1W_NS4_17SM90_U32x4_STSM_NENS4_9Copy_AtomIJS1Z_SJ_EEEvEEEvvEEEEvNT_6ParamsE --------------------------
	.section	.nv.shared._ZN7cutlass13device_kernelINS_4gemm6kernel13GemmUniversalIN4cute5tupleIJiiiiEEENS1_10collective13CollectiveMmaINS1_34MainloopSm90TmaGmmaWarpSpecializedILi6ENS5_IJNS4_1CILi2EEENSA_ILi1EEESC_EEENS1_35KernelTmaWarpSpecializedCooperativeEEENS5_IJNSA_ILi128EEESG_NSA_ILi64EEEEEENS_6half_tENS5_IJlSC_lEEESJ_SK_NS4_8TiledMMAINS4_8MMA_AtomIJNS4_4SM904GMMA26MMA_64x128x16_F32F16F16_SSILNSO_5MajorE0ELSQ_0ELNSO_7ScaleInE1ELSR_1EEEEEENS4_6LayoutISD_NS5_IJSC_NSA_ILi0EEESV_EEEEENS5_IJNS4_10UnderscoreESY_SY_EEEEENS4_13SM90_TMA_LOADENS4_14ComposedLayoutINS4_7SwizzleILi3ELi4ELi3EEENS4_18smem_ptr_flag_bitsILi16EEENSU_INS5_IJNSA_ILi8EEESH_EEENS5_IJSH_SC_EEEEEEEvNS4_8identityENS4_23SM90_TMA_LOAD_MULTICASTES1B_vS1C_EENS_8epilogue10collective18CollectiveEpilogueINS1F_22Sm90TmaWarpSpecializedILi4ELi2ELi16ELb1ELb0EEEJSI_NS5_IJSG_NSA_ILi32EEEEEESJ_SK_SJ_SK_NS1F_6fusion15FusionCallbacksIS1J_NS1M_17LinCombPerRowBiasISJ_fSJ_SJ_fLi8ELNS_15FloatRoundStyleE2EEESI_S1L_JEEES11_NS12_INS13_ILi2ELi4ELi3EEES16_NSU_INS5_IJS17_S1K_EEENS5_IJS1K_SC_EEEEEEENS4_17SM75_U32x4_LDSM_NENS4_14SM90_TMA_STOREES1W_NS4_17SM90_U32x4_STSM_NENS4_9Copy_AtomIJS1Z_SJ_EEEvEEEvvEEEEvNT_6ParamsE,"aw",@nobits
	.sectionflags	@""
	.align	16
	.zero		1024


//--------------------- .nv.shared.reserved.0     --------------------------
	.section	.nv.shared.reserved.0,"aw",@nobits
	.weak		__nv_reservedSMEM_offset_0_alias
	.size		__nv_reservedSMEM_offset_0_alias, 0, 0
	.other		__nv_reservedSMEM_offset_0_alias,@"STO_CUDA_RESERVED_SHARED STV_DEFAULT"
__nv_reservedSMEM_offset_0_alias:
	.zero		0


//--------------------- .nv.global                --------------------------
	.section	.nv.global,"aw",@nobits
.nv.global:
	.type		_ZN39_INTERNAL_9600b973_4_k_cu_23b360db_27854cute1_E,@object
	.size		_ZN39_INTERNAL_9600b973_4_k_cu_23b360db_27854cute1_E,(_ZN39_INTERNAL_9600b973_4_k_cu_23b360db_27854cuda3std3__45__cpo6cbeginE - _ZN39_INTERNAL_9600b973_4_k_cu_23b360db_27854cute1_E)
_ZN39_INTERNAL_9600b973_4_k_cu_23b360db_27854cute1_E:
	.zero		1
	.type		_ZN39_INTERNAL_9600b973_4_k_cu_23b360db_27854cuda3std3__45__cpo6cbeginE,@object
	.size		_ZN39_INTERNAL_9600b973_4_k_cu_23b360db_27854cuda3std3__45__cpo6cbeginE,(_ZN39_INTERNAL_9600b973_4_k_cu_23b360db_27854cuda3std3__48in_placeE - _ZN39_INTERNAL_9600b973_4_k_cu_23b360db_27854cuda3std3__45__cpo6cbeginE)
_ZN39_INTERNAL_9600b973_4_k_cu_23b360db_27854cuda3std3__45__cpo6cbeginE:
	.zero		1
	.type		_ZN39_INTERNAL_9600b973_4_k_cu_23b360db_27854cuda3std3__48in_placeE,@object
	.size		_ZN39_INTERNAL_9600b973_4_k_cu_23b360db_27854cuda3std3__48in_placeE,(_ZN39_INTERNAL_9600b973_4_k_cu_23b360db_27854cuda3std6ranges3__45__cpo9iter_moveE - _ZN39_INTERNAL_9600b973_4_k_cu_23b360db_27854cuda3std3__48in_placeE)
_ZN39_INTERNAL_9600b973_4_k_cu_23b360db_27854cuda3std3__48in_placeE:
	.zero		1
	.type		_ZN39_INTERNAL_9600b973_4_k_cu_23b360db_27854cuda3std6ranges3__45__cpo9iter_moveE,@object
	.size		_ZN39_INTERNAL_9600b973_4_k_cu_23b360db_27854cuda3std6ranges3__45__cpo9iter_moveE,(_ZN39_INTERNAL_9600b973_4_k_cu_23b360db_27854cuda3std3__45__cpo5beginE - _ZN39_INTERNAL_9600b973_4_k_cu_23b360db_27854cuda3std6ranges3__45__cpo9iter_moveE)
_ZN39_INTERNAL_9600b973_4_k_cu_23b360db_27854cuda3std6ranges3__45__cpo9iter_moveE:
	.zero		1
	.type		_ZN39_INTERNAL_9600b973_4_k_cu_23b360db_27854cuda3std3__45__cpo5beginE,@object
	.size		_ZN39_INTERNAL_9600b973_4_k_cu_23b360db_27854cuda3std3__45__cpo5beginE,(_ZN39_INTERNAL_9600b973_4_k_cu_23b360db_27854cuda3std3__441_GLOBAL__N__9600b973_4_k_cu_23b360db_27856ignoreE - _ZN39_INTERNAL_9600b973_4_k_cu_23b360db_27854cuda3std3__45__cpo5beginE)
_ZN39_INTERNAL_9600b973_4_k_cu_23b360db_27854cuda3std3__45__cpo5beginE:
	.zero		1
	.type		_ZN39_INTERNAL_9600b973_4_k_cu_23b360db_27854cuda3std3__441_GLOBAL__N__9600b973_4_k_cu_23b360db_27856ignoreE,@object
	.size		_ZN39_INTERNAL_9600b973_4_k_cu_23b360db_27854cuda3std3__441_GLOBAL__N__9600b973_4_k_cu_23b360db_27856ignoreE,(_ZN39_INTERNAL_9600b973_4_k_cu_23b360db_27854cute7productE - _ZN39_INTERNAL_9600b973_4_k_cu_23b360db_27854cuda3std3__441_GLOBAL__N__9600b973_4_k_cu_23b360db_27856ignoreE)
_ZN39_INTERNAL_9600b973_4_k_cu_23b360db_27854cuda3std3__441_GLOBAL__N__9600b973_4_k_cu_23b360db_27856ignoreE:
	.zero		1
	.type		_ZN39_INTERNAL_9600b973_4_k_cu_23b360db_27854cute7productE,@object
	.size		_ZN39_INTERNAL_9600b973_4_k_cu_23b360db_27854cute7productE,(_ZN39_INTERNAL_9600b973_4_k_cu_23b360db_27854cuda3std3__45__cpo3endE - _ZN39_INTERNAL_9600b973_4_k_cu_23b360db_27854cute7productE)
_ZN39_INTERNAL_9600b973_4_k_cu_23b360db_27854cute7productE:
	.zero		1
	.type		_ZN39_INTERNAL_9600b973_4_k_cu_23b360db_27854cuda3std3__45__cpo3endE,@object
	.size		_ZN39_INTERNAL_9600b973_4_k_cu_23b360db_27854cuda3std3__45__cpo3endE,(_ZN39_INTERNAL_9600b973_4_k_cu_23b360db_27854cuda3std3__419piecewise_constructE - _ZN39_INTERNAL_9600b973_4_k_cu_23b360db_27854cuda3std3__45__cpo3endE)
_ZN39_INTERNAL_9600b973_4_k_cu_23b360db_27854cuda3std3__45__cpo3endE:
	.zero		1
	.type		_ZN39_INTERNAL_9600b973_4_k_cu_23b360db_27854cuda3std3__419piecewise_constructE,@object
	.size		_ZN39_INTERNAL_9600b973_4_k_cu_23b360db_27854cuda3std3__419piecewise_constructE,(_ZN39_INTERNAL_9600b973_4_k_cu_23b360db_27854cuda3std3__45__cpo4cendE - _ZN39_INTERNAL_9600b973_4_k_cu_23b360db_27854cuda3std3__419piecewise_constructE)
_ZN39_INTERNAL_9600b973_4_k_cu_23b360db_27854cuda3std3__419piecewise_constructE:
	.zero		1
	.type		_ZN39_INTERNAL_9600b973_4_k_cu_23b360db_27854cuda3std3__45__cpo4cendE,@object
	.size		_ZN39_INTERNAL_9600b973_4_k_cu_23b360db_27854cuda3std3__45__cpo4cendE,(_ZN39_INTERNAL_9600b973_4_k_cu_23b360db_27854cuda3std6ranges3__45__cpo4swapE - _ZN39_INTERNAL_9600b973_4_k_cu_23b360db_27854cuda3std3__45__cpo4cendE)
_ZN39_INTERNAL_9600b973_4_k_cu_23b360db_27854cuda3std3__45__cpo4cendE:
	.zero		1
	.type		_ZN39_INTERNAL_9600b973_4_k_cu_23b360db_27854cuda3std6ranges3__45__cpo4swapE,@object
	.size		_ZN39_INTERNAL_9600b973_4_k_cu_23b360db_27854cuda3std6ranges3__45__cpo4swapE,(.L_9 - _ZN39_INTERNAL_9600b973_4_k_cu_23b360db_27854cuda3std6ranges3__45__cpo4swapE)
_ZN39_INTERNAL_9600b973_4_k_cu_23b360db_27854cuda3std6ranges3__45__cpo4swapE:
	.zero		1
.L_9:


//--------------------- .nv.constant0._ZN7cutlass13device_kernelINS_4gemm6kernel13GemmUniversalIN4cute5tupleIJiiiiEEENS1_10collective13CollectiveMmaINS1_34MainloopSm90TmaGmmaWarpSpecializedILi6ENS5_IJNS4_1CILi2EEENSA_ILi1EEESC_EEENS1_35KernelTmaWarpSpecializedCooperativeEEENS5_IJNSA_ILi128EEESG_NSA_ILi64EEEEEENS_6half_tENS5_IJlSC_lEEESJ_SK_NS4_8TiledMMAINS4_8MMA_AtomIJNS4_4SM904GMMA26MMA_64x128x16_F32F16F16_SSILNSO_5MajorE0ELSQ_0ELNSO_7ScaleInE1ELSR_1EEEEEENS4_6LayoutISD_NS5_IJSC_NSA_ILi0EEESV_EEEEENS5_IJNS4_10UnderscoreESY_SY_EEEEENS4_13SM90_TMA_LOADENS4_14ComposedLayoutINS4_7SwizzleILi3ELi4ELi3EEENS4_18smem_ptr_flag_bitsILi16EEENSU_INS5_IJNSA_ILi8EEESH_EEENS5_IJSH_SC_EEEEEEEvNS4_8identityENS4_23SM90_TMA_LOAD_MULTICASTES1B_vS1C_EENS_8epilogue10collective18CollectiveEpilogueINS1F_22Sm90TmaWarpSpecializedILi4ELi2ELi16ELb1ELb0EEEJSI_NS5_IJSG_NSA_ILi32EEEEEESJ_SK_SJ_SK_NS1F_6fusion15FusionCallbacksIS1J_NS1M_17LinCombPerRowBiasISJ_fSJ_SJ_fLi8ELNS_15FloatRoundStyleE2EEESI_S1L_JEEES11_NS12_INS13_ILi2ELi4ELi3EEES16_NSU_INS5_IJS17_S1K_EEENS5_IJS1K_SC_EEEEEEENS4_17SM75_U32x4_LDSM_NENS4_14SM90_TMA_STOREES1W_NS4_17SM90_U32x4_STSM_NENS4_9Copy_AtomIJS1Z_SJ_EEEvEEEvvEEEEvNT_6ParamsE --------------------------
	.section	.nv.constant0._ZN7cutlass13device_kernelINS_4gemm6kernel13GemmUniversalIN4cute5tupleIJiiiiEEENS1_10collective13CollectiveMmaINS1_34MainloopSm90TmaGmmaWarpSpecializedILi6ENS5_IJNS4_1CILi2EEENSA_ILi1EEESC_EEENS1_35KernelTmaWarpSpecializedCooperativeEEENS5_IJNSA_ILi128EEESG_NSA_ILi64EEEEEENS_6half_tENS5_IJlSC_lEEESJ_SK_NS4_8TiledMMAINS4_8MMA_AtomIJNS4_4SM904GMMA26MMA_64x128x16_F32F16F16_SSILNSO_5MajorE0ELSQ_0ELNSO_7ScaleInE1ELSR_1EEEEEENS4_6LayoutISD_NS5_IJSC_NSA_ILi0EEESV_EEEEENS5_IJNS4_10UnderscoreESY_SY_EEEEENS4_13SM90_TMA_LOADENS4_14ComposedLayoutINS4_7SwizzleILi3ELi4ELi3EEENS4_18smem_ptr_flag_bitsILi16EEENSU_INS5_IJNSA_ILi8EEESH_EEENS5_IJSH_SC_EEEEEEEvNS4_8identityENS4_23SM90_TMA_LOAD_MULTICASTES1B_vS1C_EENS_8epilogue10collective18CollectiveEpilogueINS1F_22Sm90TmaWarpSpecializedILi4ELi2ELi16ELb1ELb0EEEJSI_NS5_IJSG_NSA_ILi32EEEEEESJ_SK_SJ_SK_NS1F_6fusion15FusionCallbacksIS1J_NS1M_17LinCombPerRowBiasISJ_fSJ_SJ_fLi8ELNS_15FloatRoundStyleE2EEESI_S1L_JEEES11_NS12_INS13_ILi2ELi4ELi3EEES16_NSU_INS5_IJS17_S1K_EEENS5_IJS1K_SC_EEEEEEENS4_17SM75_U32x4_LDSM_NENS4_14SM90_TMA_STOREES1W_NS4_17SM90_U32x4_STSM_NENS4_9Copy_AtomIJS1Z_SJ_EEEvEEEvvEEEEvNT_6ParamsE,"a",@progbits
	.sectionflags	@""
	.align	4
.nv.constant0._ZN7cutlass13device_kernelINS_4gemm6kernel13GemmUniversalIN4cute5tupleIJiiiiEEENS1_10collective13CollectiveMmaINS1_34MainloopSm90TmaGmmaWarpSpecializedILi6ENS5_IJNS4_1CILi2EEENSA_ILi1EEESC_EEENS1_35KernelTmaWarpSpecializedCooperativeEEENS5_IJNSA_ILi128EEESG_NSA_ILi64EEEEEENS_6half_tENS5_IJlSC_lEEESJ_SK_NS4_8TiledMMAINS4_8MMA_AtomIJNS4_4SM904GMMA26MMA_64x128x16_F32F16F16_SSILNSO_5MajorE0ELSQ_0ELNSO_7ScaleInE1ELSR_1EEEEEENS4_6LayoutISD_NS5_IJSC_NSA_ILi0EEESV_EEEEENS5_IJNS4_10UnderscoreESY_SY_EEEEENS4_13SM90_TMA_LOADENS4_14ComposedLayoutINS4_7SwizzleILi3ELi4ELi3EEENS4_18smem_ptr_flag_bitsILi16EEENSU_INS5_IJNSA_ILi8EEESH_EEENS5_IJSH_SC_EEEEEEEvNS4_8identityENS4_23SM90_TMA_LOAD_MULTICASTES1B_vS1C_EENS_8epilogue10collective18CollectiveEpilogueINS1F_22Sm90TmaWarpSpecializedILi4ELi2ELi16ELb1ELb0EEEJSI_NS5_IJSG_NSA_ILi32EEEEEESJ_SK_SJ_SK_NS1F_6fusion15FusionCallbacksIS1J_NS1M_17LinCombPerRowBiasISJ_fSJ_SJ_fLi8ELNS_15FloatRoundStyleE2EEESI_S1L_JEEES11_NS12_INS13_ILi2ELi4ELi3EEES16_NSU_INS5_IJS17_S1K_EEENS5_IJS1K_SC_EEEEEEENS4_17SM75_U32x4_LDSM_NENS4_14SM90_TMA_STOREES1W_NS4_17SM90_U32x4_STSM_NENS4_9Copy_AtomIJS1Z_SJ_EEEvEEEvvEEEEvNT_6ParamsE:
	.zero		2432


//--------------------- SYMBOLS --------------------------

	.type		.nv.reservedSmem.offset0,@object
	.size		.nv.reservedSmem.offset0,0x4
	.type		__assertfail,@function
